//
// Generated by NVIDIA NVVM Compiler
//
// Compiler Build ID: CL-36424714
// Cuda compilation tools, release 13.0, V13.0.88
// Based on NVVM 20.0.0
//

.version 9.0
.target sm_100
.address_size 64

	// .globl	_Z14fast_transposePdS_i
// _ZZ14fast_transposePdS_iE4tile has been demoted

.visible .entry _Z14fast_transposePdS_i(
	.param .u64 .ptr .align 1 _Z14fast_transposePdS_i_param_0,
	.param .u64 .ptr .align 1 _Z14fast_transposePdS_i_param_1,
	.param .u32 _Z14fast_transposePdS_i_param_2
)
{
	.reg .pred 	%p<9>;
	.reg .b32 	%r<190>;
	.reg .b64 	%rd<25>;
	.reg .b64 	%fd<11>;
	// demoted variable
	.shared .align 8 .b8 _ZZ14fast_transposePdS_iE4tile[8192];
	ld.param.u64 	%rd3, [_Z14fast_transposePdS_i_param_0];
	ld.param.u64 	%rd4, [_Z14fast_transposePdS_i_param_1];
	ld.param.u32 	%r85, [_Z14fast_transposePdS_i_param_2];
	cvta.to.global.u64 	%rd1, %rd3;
	cvta.to.global.u64 	%rd2, %rd4;
	mov.u32 	%r87, %ctaid.x;
	shl.b32 	%r1, %r87, 5;
	mov.u32 	%r2, %tid.x;
	mov.u32 	%r88, %ctaid.y;
	shl.b32 	%r3, %r88, 5;
	mov.u32 	%r4, %tid.y;
	mov.u32 	%r5, %nctaid.x;
	max.s32 	%r89, %r85, 32;
	add.s32 	%r90, %r89, -1;
	div.u32 	%r6, %r90, %r85;
	add.s32 	%r7, %r6, 1;
	and.b32  	%r8, %r7, 3;
	setp.lt.u32 	%p1, %r6, 3;
	mov.b32 	%r175, 0;
	@%p1 bra 	$L__BB0_3;
	add.s32 	%r92, %r3, %r4;
	and.b32  	%r93, %r7, -4;
	shl.b32 	%r9, %r85, 2;
	shl.b32 	%r10, %r85, 8;
	shl.b32 	%r94, %r4, 8;
	shl.b32 	%r95, %r2, 3;
	add.s32 	%r96, %r94, %r95;
	mov.u32 	%r97, _ZZ14fast_transposePdS_iE4tile;
	add.s32 	%r173, %r97, %r96;
	shl.b32 	%r12, %r85, 10;
	shl.b32 	%r13, %r85, 9;
	mul.lo.s32 	%r14, %r85, 768;
	add.s32 	%r98, %r4, %r85;
	add.s32 	%r99, %r98, %r3;
	mul.lo.s32 	%r100, %r5, %r99;
	shl.b32 	%r101, %r100, 5;
	add.s32 	%r102, %r2, %r101;
	add.s32 	%r172, %r102, %r1;
	mul.lo.s32 	%r103, %r5, %r85;
	shl.b32 	%r16, %r103, 7;
	shl.b32 	%r104, %r85, 1;
	add.s32 	%r105, %r92, %r104;
	mul.lo.s32 	%r106, %r5, %r105;
	shl.b32 	%r107, %r106, 5;
	add.s32 	%r108, %r2, %r107;
	add.s32 	%r171, %r108, %r1;
	mad.lo.s32 	%r109, %r85, 3, %r92;
	mul.lo.s32 	%r110, %r5, %r109;
	shl.b32 	%r111, %r110, 5;
	add.s32 	%r112, %r2, %r111;
	add.s32 	%r170, %r112, %r1;
	mul.lo.s32 	%r113, %r5, %r92;
	shl.b32 	%r114, %r113, 5;
	add.s32 	%r115, %r2, %r114;
	add.s32 	%r169, %r115, %r1;
	neg.s32 	%r168, %r93;
	mov.b32 	%r175, 0;
$L__BB0_2:
	mul.wide.s32 	%rd5, %r169, 8;
	add.s64 	%rd6, %rd1, %rd5;
	ld.global.f64 	%fd1, [%rd6];
	st.shared.f64 	[%r173], %fd1;
	mul.wide.s32 	%rd7, %r172, 8;
	add.s64 	%rd8, %rd1, %rd7;
	ld.global.f64 	%fd2, [%rd8];
	add.s32 	%r116, %r173, %r10;
	st.shared.f64 	[%r116], %fd2;
	mul.wide.s32 	%rd9, %r171, 8;
	add.s64 	%rd10, %rd1, %rd9;
	ld.global.f64 	%fd3, [%rd10];
	add.s32 	%r117, %r173, %r13;
	st.shared.f64 	[%r117], %fd3;
	mul.wide.s32 	%rd11, %r170, 8;
	add.s64 	%rd12, %rd1, %rd11;
	ld.global.f64 	%fd4, [%rd12];
	add.s32 	%r118, %r173, %r14;
	st.shared.f64 	[%r118], %fd4;
	add.s32 	%r175, %r175, %r9;
	add.s32 	%r173, %r173, %r12;
	add.s32 	%r172, %r172, %r16;
	add.s32 	%r171, %r171, %r16;
	add.s32 	%r170, %r170, %r16;
	add.s32 	%r169, %r169, %r16;
	add.s32 	%r168, %r168, 4;
	setp.ne.s32 	%p2, %r168, 0;
	@%p2 bra 	$L__BB0_2;
$L__BB0_3:
	setp.eq.s32 	%p3, %r8, 0;
	@%p3 bra 	$L__BB0_6;
	add.s32 	%r119, %r4, %r175;
	shl.b32 	%r120, %r119, 8;
	shl.b32 	%r121, %r2, 3;
	add.s32 	%r122, %r120, %r121;
	mov.u32 	%r123, _ZZ14fast_transposePdS_iE4tile;
	add.s32 	%r178, %r123, %r122;
	shl.b32 	%r37, %r85, 8;
	add.s32 	%r124, %r119, %r3;
	mul.lo.s32 	%r125, %r5, %r124;
	shl.b32 	%r126, %r125, 5;
	add.s32 	%r127, %r2, %r126;
	add.s32 	%r177, %r127, %r1;
	mul.lo.s32 	%r128, %r5, %r85;
	shl.b32 	%r39, %r128, 5;
	neg.s32 	%r176, %r8;
$L__BB0_5:
	.pragma "nounroll";
	mul.wide.s32 	%rd13, %r177, 8;
	add.s64 	%rd14, %rd1, %rd13;
	ld.global.f64 	%fd5, [%rd14];
	st.shared.f64 	[%r178], %fd5;
	add.s32 	%r178, %r178, %r37;
	add.s32 	%r177, %r177, %r39;
	add.s32 	%r176, %r176, 1;
	setp.ne.s32 	%p4, %r176, 0;
	@%p4 bra 	$L__BB0_5;
$L__BB0_6:
	setp.lt.u32 	%p5, %r6, 3;
	bar.sync 	0;
	mov.b32 	%r186, 0;
	@%p5 bra 	$L__BB0_9;
	add.s32 	%r131, %r1, %r4;
	and.b32  	%r132, %r7, -4;
	shl.b32 	%r47, %r85, 2;
	add.s32 	%r133, %r4, %r85;
	add.s32 	%r134, %r133, %r1;
	mul.lo.s32 	%r135, %r5, %r134;
	shl.b32 	%r136, %r135, 5;
	add.s32 	%r137, %r2, %r136;
	add.s32 	%r184, %r137, %r3;
	mul.lo.s32 	%r138, %r5, %r85;
	shl.b32 	%r49, %r138, 7;
	shl.b32 	%r139, %r85, 1;
	add.s32 	%r140, %r131, %r139;
	mul.lo.s32 	%r141, %r5, %r140;
	shl.b32 	%r142, %r141, 5;
	add.s32 	%r143, %r2, %r142;
	add.s32 	%r183, %r143, %r3;
	mad.lo.s32 	%r144, %r85, 3, %r131;
	mul.lo.s32 	%r145, %r5, %r144;
	shl.b32 	%r146, %r145, 5;
	add.s32 	%r147, %r2, %r146;
	add.s32 	%r182, %r147, %r3;
	mul.lo.s32 	%r148, %r5, %r131;
	shl.b32 	%r149, %r148, 5;
	add.s32 	%r150, %r2, %r149;
	add.s32 	%r181, %r150, %r3;
	shl.b32 	%r53, %r85, 3;
	shl.b32 	%r151, %r2, 8;
	shl.b32 	%r152, %r4, 3;
	add.s32 	%r153, %r151, %r152;
	mov.u32 	%r154, _ZZ14fast_transposePdS_iE4tile;
	add.s32 	%r180, %r154, %r153;
	shl.b32 	%r55, %r85, 5;
	shl.b32 	%r56, %r85, 4;
	mul.lo.s32 	%r57, %r85, 24;
	neg.s32 	%r179, %r132;
	mov.b32 	%r186, 0;
$L__BB0_8:
	ld.shared.f64 	%fd6, [%r180];
	mul.wide.s32 	%rd15, %r181, 8;
	add.s64 	%rd16, %rd2, %rd15;
	st.global.f64 	[%rd16], %fd6;
	add.s32 	%r155, %r180, %r53;
	ld.shared.f64 	%fd7, [%r155];
	mul.wide.s32 	%rd17, %r184, 8;
	add.s64 	%rd18, %rd2, %rd17;
	st.global.f64 	[%rd18], %fd7;
	add.s32 	%r156, %r180, %r56;
	ld.shared.f64 	%fd8, [%r156];
	mul.wide.s32 	%rd19, %r183, 8;
	add.s64 	%rd20, %rd2, %rd19;
	st.global.f64 	[%rd20], %fd8;
	add.s32 	%r157, %r180, %r57;
	ld.shared.f64 	%fd9, [%r157];
	mul.wide.s32 	%rd21, %r182, 8;
	add.s64 	%rd22, %rd2, %rd21;
	st.global.f64 	[%rd22], %fd9;
	add.s32 	%r186, %r186, %r47;
	add.s32 	%r184, %r184, %r49;
	add.s32 	%r183, %r183, %r49;
	add.s32 	%r182, %r182, %r49;
	add.s32 	%r181, %r181, %r49;
	add.s32 	%r180, %r180, %r55;
	add.s32 	%r179, %r179, 4;
	setp.ne.s32 	%p6, %r179, 0;
	@%p6 bra 	$L__BB0_8;
$L__BB0_9:
	setp.eq.s32 	%p7, %r8, 0;
	@%p7 bra 	$L__BB0_12;
	add.s32 	%r158, %r4, %r186;
	add.s32 	%r159, %r158, %r1;
	mul.lo.s32 	%r160, %r5, %r159;
	shl.b32 	%r161, %r160, 5;
	add.s32 	%r162, %r2, %r161;
	add.s32 	%r189, %r162, %r3;
	mul.lo.s32 	%r163, %r5, %r85;
	shl.b32 	%r75, %r163, 5;
	shl.b32 	%r164, %r2, 8;
	shl.b32 	%r165, %r158, 3;
	add.s32 	%r166, %r164, %r165;
	mov.u32 	%r167, _ZZ14fast_transposePdS_iE4tile;
	add.s32 	%r188, %r167, %r166;
	shl.b32 	%r77, %r85, 3;
	neg.s32 	%r187, %r8;
$L__BB0_11:
	.pragma "nounroll";
	ld.shared.f64 	%fd10, [%r188];
	mul.wide.s32 	%rd23, %r189, 8;
	add.s64 	%rd24, %rd2, %rd23;
	st.global.f64 	[%rd24], %fd10;
	add.s32 	%r189, %r189, %r75;
	add.s32 	%r188, %r188, %r77;
	add.s32 	%r187, %r187, 1;
	setp.ne.s32 	%p8, %r187, 0;
	@%p8 bra 	$L__BB0_11;
$L__BB0_12:
	ret;

}
	// .globl	_Z15naive_transposePdS_i
.visible .entry _Z15naive_transposePdS_i(
	.param .u64 .ptr .align 1 _Z15naive_transposePdS_i_param_0,
	.param .u64 .ptr .align 1 _Z15naive_transposePdS_i_param_1,
	.param .u32 _Z15naive_transposePdS_i_param_2
)
{
	.reg .pred 	%p<5>;
	.reg .b32 	%r<90>;
	.reg .b64 	%rd<23>;
	.reg .b64 	%fd<6>;

	ld.param.u64 	%rd3, [_Z15naive_transposePdS_i_param_0];
	ld.param.u64 	%rd4, [_Z15naive_transposePdS_i_param_1];
	ld.param.u32 	%r42, [_Z15naive_transposePdS_i_param_2];
	cvta.to.global.u64 	%rd1, %rd4;
	cvta.to.global.u64 	%rd2, %rd3;
	mov.u32 	%r44, %ctaid.x;
	shl.b32 	%r1, %r44, 5;
	mov.u32 	%r2, %tid.x;
	add.s32 	%r45, %r1, %r2;
	mov.u32 	%r46, %ctaid.y;
	shl.b32 	%r3, %r46, 5;
	mov.u32 	%r4, %tid.y;
	mov.u32 	%r5, %nctaid.x;
	mul.lo.s32 	%r47, %r5, %r45;
	shl.b32 	%r6, %r47, 5;
	max.s32 	%r48, %r42, 32;
	add.s32 	%r49, %r48, -1;
	div.u32 	%r50, %r49, %r42;
	add.s32 	%r7, %r50, 1;
	and.b32  	%r8, %r7, 3;
	setp.lt.u32 	%p1, %r50, 3;
	mov.b32 	%r86, 0;
	@%p1 bra 	$L__BB1_3;
	add.s32 	%r52, %r3, %r4;
	and.b32  	%r53, %r7, -4;
	shl.b32 	%r9, %r42, 2;
	add.s32 	%r54, %r4, %r42;
	add.s32 	%r55, %r54, %r3;
	mul.lo.s32 	%r56, %r5, %r55;
	shl.b32 	%r57, %r56, 5;
	add.s32 	%r58, %r2, %r57;
	add.s32 	%r84, %r58, %r1;
	mul.lo.s32 	%r59, %r5, %r42;
	shl.b32 	%r11, %r59, 7;
	shl.b32 	%r60, %r42, 1;
	add.s32 	%r61, %r52, %r60;
	mul.lo.s32 	%r62, %r5, %r61;
	shl.b32 	%r63, %r62, 5;
	add.s32 	%r64, %r2, %r63;
	add.s32 	%r83, %r64, %r1;
	mad.lo.s32 	%r65, %r42, 3, %r52;
	mul.lo.s32 	%r66, %r5, %r65;
	shl.b32 	%r67, %r66, 5;
	add.s32 	%r68, %r2, %r67;
	add.s32 	%r82, %r68, %r1;
	add.s32 	%r69, %r4, %r6;
	add.s32 	%r81, %r69, %r3;
	mul.lo.s32 	%r70, %r5, %r52;
	shl.b32 	%r71, %r70, 5;
	add.s32 	%r72, %r2, %r71;
	add.s32 	%r80, %r72, %r1;
	neg.s32 	%r79, %r53;
	mov.b32 	%r86, 0;
	mul.wide.s32 	%rd11, %r42, 8;
$L__BB1_2:
	mul.wide.s32 	%rd5, %r80, 8;
	add.s64 	%rd6, %rd2, %rd5;
	ld.global.f64 	%fd1, [%rd6];
	mul.wide.s32 	%rd7, %r81, 8;
	add.s64 	%rd8, %rd1, %rd7;
	st.global.f64 	[%rd8], %fd1;
	mul.wide.s32 	%rd9, %r84, 8;
	add.s64 	%rd10, %rd2, %rd9;
	ld.global.f64 	%fd2, [%rd10];
	add.s64 	%rd12, %rd8, %rd11;
	st.global.f64 	[%rd12], %fd2;
	mul.wide.s32 	%rd13, %r83, 8;
	add.s64 	%rd14, %rd2, %rd13;
	ld.global.f64 	%fd3, [%rd14];
	add.s64 	%rd15, %rd12, %rd11;
	st.global.f64 	[%rd15], %fd3;
	mul.wide.s32 	%rd16, %r82, 8;
	add.s64 	%rd17, %rd2, %rd16;
	ld.global.f64 	%fd4, [%rd17];
	add.s64 	%rd18, %rd15, %rd11;
	st.global.f64 	[%rd18], %fd4;
	add.s32 	%r86, %r86, %r9;
	add.s32 	%r84, %r84, %r11;
	add.s32 	%r83, %r83, %r11;
	add.s32 	%r82, %r82, %r11;
	add.s32 	%r81, %r81, %r9;
	add.s32 	%r80, %r80, %r11;
	add.s32 	%r79, %r79, 4;
	setp.ne.s32 	%p2, %r79, 0;
	@%p2 bra 	$L__BB1_2;
$L__BB1_3:
	setp.eq.s32 	%p3, %r8, 0;
	@%p3 bra 	$L__BB1_6;
	add.s32 	%r73, %r4, %r86;
	add.s32 	%r74, %r73, %r3;
	add.s32 	%r89, %r74, %r6;
	mul.lo.s32 	%r75, %r5, %r74;
	shl.b32 	%r76, %r75, 5;
	add.s32 	%r77, %r2, %r76;
	add.s32 	%r88, %r77, %r1;
	mul.lo.s32 	%r78, %r5, %r42;
	shl.b32 	%r34, %r78, 5;
	neg.s32 	%r87, %r8;
$L__BB1_5:
	.pragma "nounroll";
	mul.wide.s32 	%rd19, %r89, 8;
	add.s64 	%rd20, %rd1, %rd19;
	mul.wide.s32 	%rd21, %r88, 8;
	add.s64 	%rd22, %rd2, %rd21;
	ld.global.f64 	%fd5, [%rd22];
	st.global.f64 	[%rd20], %fd5;
	add.s32 	%r89, %r89, %r42;
	add.s32 	%r88, %r88, %r34;
	add.s32 	%r87, %r87, 1;
	setp.ne.s32 	%p4, %r87, 0;
	@%p4 bra 	$L__BB1_5;
$L__BB1_6:
	ret;

}


// ===== COMPILED SASS (sm_100) =====

	.target	sm_100

	.elftype	@"ET_EXEC"


//--------------------- .note.nv.tkinfo           --------------------------
	.section	.note.nv.tkinfo,"",@"SHT_NOTE"
	.sectionflags	@"SHF_NOTE_NV_TKINFO"
	.tkinfo
        /*0018*/ 	.word	0x00000002
        /*0030*/ 	.string	""
        /*0030*/ 	.string	"ptxas"
        /*0030*/ 	.string	"Cuda compilation tools, release 13.0, V13.0.88"
        /*0030*/ 	.string	"Build cuda_13.0.r13.0/compiler.36424714_0"
        /*0030*/ 	.string	"-arch sm_100 -m 64 "



//--------------------- .note.nv.cuinfo           --------------------------
	.section	.note.nv.cuinfo,"",@"SHT_NOTE"
	.sectionflags	@"SHF_NOTE_NV_CUINFO"
        /*0018*/ 	.short	0x0002
        /*001a*/ 	.short	0x0064
        /*001c*/ 	.short	0x0082
	.zero		2


//--------------------- .nv.info                  --------------------------
	.section	.nv.info,"",@"SHT_CUDA_INFO"
	.align	4


	//----- nvinfo : EIATTR_REGCOUNT
	.align		4
        /*0000*/ 	.byte	0x04, 0x2f
        /*0002*/ 	.short	(.L_1 - .L_0)
	.align		4
.L_0:
        /*0004*/ 	.word	index@(_Z14fast_transposePdS_i)
        /*0008*/ 	.word	0x00000020


	//----- nvinfo : EIATTR_FRAME_SIZE
	.align		4
.L_1:
        /*000c*/ 	.byte	0x04, 0x11
        /*000e*/ 	.short	(.L_3 - .L_2)
	.align		4
.L_2:
        /*0010*/ 	.word	index@(_Z14fast_transposePdS_i)
        /*0014*/ 	.word	0x00000000


	//----- nvinfo : EIATTR_REGCOUNT
	.align		4
.L_3:
        /*0018*/ 	.byte	0x04, 0x2f
        /*001a*/ 	.short	(.L_5 - .L_4)
	.align		4
.L_4:
        /*001c*/ 	.word	index@(_Z15naive_transposePdS_i)
        /*0020*/ 	.word	0x0000001e


	//----- nvinfo : EIATTR_FRAME_SIZE
	.align		4
.L_5:
        /*0024*/ 	.byte	0x04, 0x11
        /*0026*/ 	.short	(.L_7 - .L_6)
	.align		4
.L_6:
        /*0028*/ 	.word	index@(_Z15naive_transposePdS_i)
        /*002c*/ 	.word	0x00000000


	//----- nvinfo : EIATTR_MIN_STACK_SIZE
	.align		4
.L_7:
        /*0030*/ 	.byte	0x04, 0x12
        /*0032*/ 	.short	(.L_9 - .L_8)
	.align		4
.L_8:
        /*0034*/ 	.word	index@(_Z15naive_transposePdS_i)
        /*0038*/ 	.word	0x00000000


	//----- nvinfo : EIATTR_MIN_STACK_SIZE
	.align		4
.L_9:
        /*003c*/ 	.byte	0x04, 0x12
        /*003e*/ 	.short	(.L_11 - .L_10)
	.align		4
.L_10:
        /*0040*/ 	.word	index@(_Z14fast_transposePdS_i)
        /*0044*/ 	.word	0x00000000
.L_11:


//--------------------- .nv.compat                --------------------------
	.section	.nv.compat,"",@"SHT_CUDA_COMPAT_INFO"
	.align	4
        /*0000*/ 	.byte	0x02, 0x09, 0x00, 0x00, 0x02, 0x02, 0x01, 0x00, 0x02, 0x05, 0x05, 0x00, 0x03, 0x07, 0x01, 0x01
        /*0010*/ 	.byte	0x02, 0x03, 0x00, 0x00, 0x02, 0x06, 0x01, 0x00, 0x04, 0x0b, 0x08, 0x00, 0x09, 0x00, 0x00, 0x00
        /*0020*/ 	.byte	0x00, 0x00, 0x00, 0x00


//--------------------- .nv.info._Z15naive_transposePdS_i --------------------------
	.section	.nv.info._Z15naive_transposePdS_i,"",@"SHT_CUDA_INFO"
	.sectionflags	@""
	.align	4


	//----- nvinfo : EIATTR_CUDA_API_VERSION
	.align		4
        /*0000*/ 	.byte	0x04, 0x37
        /*0002*/ 	.short	(.L_13 - .L_12)
.L_12:
        /*0004*/ 	.word	0x00000082


	//----- nvinfo : EIATTR_KPARAM_INFO
	.align		4
.L_13:
        /*0008*/ 	.byte	0x04, 0x17
        /*000a*/ 	.short	(.L_15 - .L_14)
.L_14:
        /*000c*/ 	.word	0x00000000
        /*0010*/ 	.short	0x0002
        /*0012*/ 	.short	0x0010
        /*0014*/ 	.byte	0x00, 0xf0, 0x11, 0x00


	//----- nvinfo : EIATTR_KPARAM_INFO
	.align		4
.L_15:
        /*0018*/ 	.byte	0x04, 0x17
        /*001a*/ 	.short	(.L_17 - .L_16)
.L_16:
        /*001c*/ 	.word	0x00000000
        /*0020*/ 	.short	0x0001
        /*0022*/ 	.short	0x0008
        /*0024*/ 	.byte	0x00, 0xf5, 0x21, 0x00


	//----- nvinfo : EIATTR_KPARAM_INFO
	.align		4
.L_17:
        /*0028*/ 	.byte	0x04, 0x17
        /*002a*/ 	.short	(.L_19 - .L_18)
.L_18:
        /*002c*/ 	.word	0x00000000
        /*0030*/ 	.short	0x0000
        /*0032*/ 	.short	0x0000
        /*0034*/ 	.byte	0x00, 0xf5, 0x21, 0x00


	//----- nvinfo : EIATTR_SPARSE_MMA_MASK
	.align		4
.L_19:
        /*0038*/ 	.byte	0x03, 0x50
        /*003a*/ 	.short	0x0000


	//----- nvinfo : EIATTR_MAXREG_COUNT
	.align		4
        /*003c*/ 	.byte	0x03, 0x1b
        /*003e*/ 	.short	0x00ff


	//----- nvinfo : EIATTR_MERCURY_ISA_VERSION
	.align		4
        /*0040*/ 	.byte	0x03, 0x5f
        /*0042*/ 	.short	0x0101


	//----- nvinfo : EIATTR_VRC_CTA_INIT_COUNT
	.align		4
        /*0044*/ 	.byte	0x02, 0x4a
	.zero		1
	.zero		1


	//----- nvinfo : EIATTR_EXIT_INSTR_OFFSETS
	.align		4
        /*0048*/ 	.byte	0x04, 0x1c
        /*004a*/ 	.short	(.L_21 - .L_20)


	//   ....[0]....
.L_20:
        /*004c*/ 	.word	0x00000ed0


	//   ....[1]....
        /*0050*/ 	.word	0x00001010


	//----- nvinfo : EIATTR_CBANK_PARAM_SIZE
	.align		4
.L_21:
        /*0054*/ 	.byte	0x03, 0x19
        /*0056*/ 	.short	0x0014


	//----- nvinfo : EIATTR_PARAM_CBANK
	.align		4
        /*0058*/ 	.byte	0x04, 0x0a
        /*005a*/ 	.short	(.L_23 - .L_22)
	.align		4
.L_22:
        /*005c*/ 	.word	index@(.nv.constant0._Z15naive_transposePdS_i)
        /*0060*/ 	.short	0x0380
        /*0062*/ 	.short	0x0014


	//----- nvinfo : EIATTR_SW_WAR
	.align		4
.L_23:
        /*0064*/ 	.byte	0x04, 0x36
        /*0066*/ 	.short	(.L_25 - .L_24)
.L_24:
        /*0068*/ 	.word	0x00000008
.L_25:


//--------------------- .nv.info._Z14fast_transposePdS_i --------------------------
	.section	.nv.info._Z14fast_transposePdS_i,"",@"SHT_CUDA_INFO"
	.sectionflags	@""
	.align	4


	//----- nvinfo : EIATTR_CUDA_API_VERSION
	.align		4
        /*0000*/ 	.byte	0x04, 0x37
        /*0002*/ 	.short	(.L_27 - .L_26)
.L_26:
        /*0004*/ 	.word	0x00000082


	//----- nvinfo : EIATTR_KPARAM_INFO
	.align		4
.L_27:
        /*0008*/ 	.byte	0x04, 0x17
        /*000a*/ 	.short	(.L_29 - .L_28)
.L_28:
        /*000c*/ 	.word	0x00000000
        /*0010*/ 	.short	0x0002
        /*0012*/ 	.short	0x0010
        /*0014*/ 	.byte	0x00, 0xf0, 0x11, 0x00


	//----- nvinfo : EIATTR_KPARAM_INFO
	.align		4
.L_29:
        /*0018*/ 	.byte	0x04, 0x17
        /*001a*/ 	.short	(.L_31 - .L_30)
.L_30:
        /*001c*/ 	.word	0x00000000
        /*0020*/ 	.short	0x0001
        /*0022*/ 	.short	0x0008
        /*0024*/ 	.byte	0x00, 0xf5, 0x21, 0x00


	//----- nvinfo : EIATTR_KPARAM_INFO
	.align		4
.L_31:
        /*0028*/ 	.byte	0x04, 0x17
        /*002a*/ 	.short	(.L_33 - .L_32)
.L_32:
        /*002c*/ 	.word	0x00000000
        /*0030*/ 	.short	0x0000
        /*0032*/ 	.short	0x0000
        /*0034*/ 	.byte	0x00, 0xf5, 0x21, 0x00


	//----- nvinfo : EIATTR_SPARSE_MMA_MASK
	.align		4
.L_33:
        /*0038*/ 	.byte	0x03, 0x50
        /*003a*/ 	.short	0x0000


	//----- nvinfo : EIATTR_MAXREG_COUNT
	.align		4
        /*003c*/ 	.byte	0x03, 0x1b
        /*003e*/ 	.short	0x00ff


	//----- nvinfo : EIATTR_NUM_BARRIERS
	.align		4
        /*0040*/ 	.byte	0x02, 0x4c
        /*0042*/ 	.byte	0x01
	.zero		1


	//----- nvinfo : EIATTR_MERCURY_ISA_VERSION
	.align		4
        /*0044*/ 	.byte	0x03, 0x5f
        /*0046*/ 	.short	0x0101


	//----- nvinfo : EIATTR_VRC_CTA_INIT_COUNT
	.align		4
        /*0048*/ 	.byte	0x02, 0x4a
	.zero		1
	.zero		1


	//----- nvinfo : EIATTR_EXIT_INSTR_OFFSETS
	.align		4
        /*004c*/ 	.byte	0x04, 0x1c
        /*004e*/ 	.short	(.L_35 - .L_34)


	//   ....[0]....
.L_34:
        /*0050*/ 	.word	0x00001c30


	//   ....[1]....
        /*0054*/ 	.word	0x00001d90


	//----- nvinfo : EIATTR_CBANK_PARAM_SIZE
	.align		4
.L_35:
        /*0058*/ 	.byte	0x03, 0x19
        /*005a*/ 	.short	0x0014


	//----- nvinfo : EIATTR_PARAM_CBANK
	.align		4
        /*005c*/ 	.byte	0x04, 0x0a
        /*005e*/ 	.short	(.L_37 - .L_36)
	.align		4
.L_36:
        /*0060*/ 	.word	index@(.nv.constant0._Z14fast_transposePdS_i)
        /*0064*/ 	.short	0x0380
        /*0066*/ 	.short	0x0014


	//----- nvinfo : EIATTR_SW_WAR
	.align		4
.L_37:
        /*0068*/ 	.byte	0x04, 0x36
        /*006a*/ 	.short	(.L_39 - .L_38)
.L_38:
        /*006c*/ 	.word	0x00000008
.L_39:


//--------------------- .nv.callgraph             --------------------------
	.section	.nv.callgraph,"",@"SHT_CUDA_CALLGRAPH"
	.align	4
	.sectionentsize	8
	.align		4
        /*0000*/ 	.word	0x00000000
	.align		4
        /*0004*/ 	.word	0xffffffff
	.align		4
        /*0008*/ 	.word	0x00000000
	.align		4
        /*000c*/ 	.word	0xfffffffe
	.align		4
        /*0010*/ 	.word	0x00000000
	.align		4
        /*0014*/ 	.word	0xfffffffd
	.align		4
        /*0018*/ 	.word	0x00000000
	.align		4
        /*001c*/ 	.word	0xfffffffc


//--------------------- .text._Z15naive_transposePdS_i --------------------------
	.section	.text._Z15naive_transposePdS_i,"ax",@progbits
	.align	128
        .global         _Z15naive_transposePdS_i
        .type           _Z15naive_transposePdS_i,@function
        .size           _Z15naive_transposePdS_i,(.L_x_21 - _Z15naive_transposePdS_i)
        .other          _Z15naive_transposePdS_i,@"STO_CUDA_ENTRY STV_DEFAULT"
_Z15naive_transposePdS_i:
.text._Z15naive_transposePdS_i:
[----:B------:R-:W-:Y:S08]  /*0000*/  LDC R1, c[0x0][0x37c] ;  /* 0x0000df00ff017b82 */ /* 0x000ff00000000800 */
[----:B------:R-:W0:Y:S01]  /*0010*/  LDC R0, c[0x0][0x390] ;  /* 0x0000e400ff007b82 */ /* 0x000e220000000800 */
[----:B------:R-:W1:Y:S01]  /*0020*/  LDCU UR6, c[0x0][0x370] ;  /* 0x00006e00ff0677ac */ /* 0x000e620008000800 */
[----:B------:R-:W-:Y:S01]  /*0030*/  IMAD.MOV.U32 R23, RZ, RZ, RZ ;  /* 0x000000ffff177224 */ /* 0x000fe200078e00ff */
[----:B------:R-:W2:Y:S01]  /*0040*/  LDCU.64 UR4, c[0x0][0x358] ;  /* 0x00006b00ff0477ac */ /* 0x000ea20008000a00 */
[----:B0-----:R-:W0:Y:S01]  /*0050*/  I2F.U32.RP R5, R0 ;  /* 0x0000000000057306 */ /* 0x001e220000209000 */
[----:B------:R-:W-:-:S02]  /*0060*/  VIMNMX R4, PT, PT, R0, 0x20, !PT ;  /* 0x0000002000047848 */ /* 0x000fc40007fe0100 */
[----:B------:R-:W-:-:S05]  /*0070*/  ISETP.NE.U32.AND P2, PT, R0, RZ, PT ;  /* 0x000000ff0000720c */ /* 0x000fca0003f45070 */
[----:B0-----:R-:W0:Y:S02]  /*0080*/  MUFU.RCP R5, R5 ;  /* 0x0000000500057308 */ /* 0x001e240000001000 */
[----:B0-----:R-:W-:-:S06]  /*0090*/  IADD3 R2, PT, PT, R5, 0xffffffe, RZ ;  /* 0x0ffffffe05027810 */ /* 0x001fcc0007ffe0ff */
[----:B------:R0:W3:Y:S02]  /*00a0*/  F2I.FTZ.U32.TRUNC.NTZ R3, R2 ;  /* 0x0000000200037305 */ /* 0x0000e4000021f000 */
[----:B0-----:R-:W-:Y:S01]  /*00b0*/  HFMA2 R2, -RZ, RZ, 0, 0 ;  /* 0x00000000ff027431 */ /* 0x001fe200000001ff */
[----:B---3--:R-:W-:-:S05]  /*00c0*/  IADD3 R7, PT, PT, RZ, -R3, RZ ;  /* 0x80000003ff077210 */ /* 0x008fca0007ffe0ff */
[----:B------:R-:W-:-:S04]  /*00d0*/  IMAD R7, R7, R0, RZ ;  /* 0x0000000007077224 */ /* 0x000fc800078e02ff */
[----:B------:R-:W-:Y:S01]  /*00e0*/  IMAD.HI.U32 R6, R3, R7, R2 ;  /* 0x0000000703067227 */ /* 0x000fe200078e0002 */
[----:B------:R-:W-:Y:S01]  /*00f0*/  IADD3 R3, PT, PT, R4, -0x1, RZ ;  /* 0xffffffff04037810 */ /* 0x000fe20007ffe0ff */
[----:B------:R-:W0:Y:S04]  /*0100*/  S2R R2, SR_CTAID.X ;  /* 0x0000000000027919 */ /* 0x000e280000002500 */
[----:B------:R-:W-:Y:S01]  /*0110*/  IMAD.HI.U32 R7, R6, R3, RZ ;  /* 0x0000000306077227 */ /* 0x000fe200078e00ff */
[----:B------:R-:W3:Y:S04]  /*0120*/  S2R R4, SR_CTAID.Y ;  /* 0x0000000000047919 */ /* 0x000ee80000002600 */
[----:B------:R-:W-:-:S05]  /*0130*/  IADD3 R5, PT, PT, -R7, RZ, RZ ;  /* 0x000000ff07057210 */ /* 0x000fca0007ffe1ff */
[----:B------:R-:W-:Y:S02]  /*0140*/  IMAD R5, R0, R5, R3 ;  /* 0x0000000500057224 */ /* 0x000fe400078e0203 */
[----:B------:R-:W0:Y:S03]  /*0150*/  S2R R3, SR_TID.X ;  /* 0x0000000000037919 */ /* 0x000e260000002100 */
[----:B------:R-:W-:-:S13]  /*0160*/  ISETP.GE.U32.AND P0, PT, R5, R0, PT ;  /* 0x000000000500720c */ /* 0x000fda0003f06070 */
[----:B------:R-:W-:Y:S01]  /*0170*/  @P0 IMAD.IADD R5, R5, 0x1, -R0 ;  /* 0x0000000105050824 */ /* 0x000fe200078e0a00 */
[----:B------:R-:W-:-:S04]  /*0180*/  @P0 IADD3 R7, PT, PT, R7, 0x1, RZ ;  /* 0x0000000107070810 */ /* 0x000fc80007ffe0ff */
[----:B------:R-:W-:Y:S02]  /*0190*/  ISETP.GE.U32.AND P1, PT, R5, R0, PT ;  /* 0x000000000500720c */ /* 0x000fe40003f26070 */
[----:B------:R-:W4:Y:S01]  /*01a0*/  S2R R5, SR_TID.Y ;  /* 0x0000000000057919 */ /* 0x000f220000002200 */
[----:B0-----:R-:W-:-:S10]  /*01b0*/  LEA R6, R2, R3, 0x5 ;  /* 0x0000000302067211 */ /* 0x001fd400078e28ff */
[----:B------:R-:W-:Y:S02]  /*01c0*/  @P1 IADD3 R7, PT, PT, R7, 0x1, RZ ;  /* 0x0000000107071810 */ /* 0x000fe40007ffe0ff */
[----:B------:R-:W-:Y:S01]  /*01d0*/  @!P2 LOP3.LUT R7, RZ, R0, RZ, 0x33, !PT ;  /* 0x00000000ff07a212 */ /* 0x000fe200078e33ff */
[----:B-1----:R-:W-:-:S03]  /*01e0*/  IMAD R6, R6, UR6, RZ ;  /* 0x0000000606067c24 */ /* 0x002fc6000f8e02ff */
[C---:B------:R-:W-:Y:S02]  /*01f0*/  ISETP.GE.U32.AND P0, PT, R7.reuse, 0x3, PT ;  /* 0x000000030700780c */ /* 0x040fe40003f06070 */
[----:B------:R-:W-:-:S04]  /*0200*/  IADD3 R8, PT, PT, R7, 0x1, RZ ;  /* 0x0000000107087810 */ /* 0x000fc80007ffe0ff */
[----:B------:R-:W-:-:S07]  /*0210*/  LOP3.LUT R7, R8, 0x3, RZ, 0xc0, !PT ;  /* 0x0000000308077812 */ /* 0x000fce00078ec0ff */
[----:B--23--:R-:W-:Y:S05]  /*0220*/  @!P0 BRA `(.L_x_0) ;  /* 0x0000000c00248947 */ /* 0x00cfea0003800000 */
[----:B------:R-:W-:Y:S01]  /*0230*/  LOP3.LUT R9, R8, 0xfffffffc, RZ, 0xc0, !PT ;  /* 0xfffffffc08097812 */ /* 0x000fe200078ec0ff */
[----:B------:R-:W-:Y:S01]  /*0240*/  USHF.L.U32 UR7, UR6, 0x5, URZ ;  /* 0x0000000506077899 */ /* 0x000fe200080006ff */
[----:B----4-:R-:W-:Y:S01]  /*0250*/  LEA R11, R4, R5, 0x5 ;  /* 0x00000005040b7211 */ /* 0x010fe200078e28ff */
[----:B------:R-:W-:Y:S01]  /*0260*/  USHF.L.U32 UR8, UR6, 0x5, URZ ;  /* 0x0000000506087899 */ /* 0x000fe200080006ff */
[----:B------:R-:W-:Y:S01]  /*0270*/  IADD3 R13, PT, PT, R5, R0, RZ ;  /* 0x00000000050d7210 */ /* 0x000fe20007ffe0ff */
[----:B------:R-:W-:Y:S01]  /*0280*/  IMAD.MOV R9, RZ, RZ, -R9 ;  /* 0x000000ffff097224 */ /* 0x000fe200078e0a09 */
[C---:B------:R-:W-:Y:S01]  /*0290*/  LEA R12, R0.reuse, R11, 0x1 ;  /* 0x0000000b000c7211 */ /* 0x040fe200078e08ff */
[----:B------:R-:W-:Y:S01]  /*02a0*/  IMAD R14, R0, 0x3, R11 ;  /* 0x00000003000e7824 */ /* 0x000fe200078e020b */
[----:B------:R-:W-:Y:S01]  /*02b0*/  LEA R10, R4, R13, 0x5 ;  /* 0x0000000d040a7211 */ /* 0x000fe200078e28ff */
[--C-:B------:R-:W-:Y:S01]  /*02c0*/  IMAD R25, R11, UR8, R3.reuse ;  /* 0x000000080b197c24 */ /* 0x100fe2000f8e0203 */
[----:B------:R-:W-:Y:S01]  /*02d0*/  ISETP.GE.AND P0, PT, R9, RZ, PT ;  /* 0x000000ff0900720c */ /* 0x000fe20003f06270 */
[--C-:B------:R-:W-:Y:S01]  /*02e0*/  IMAD R13, R12, UR7, R3.reuse ;  /* 0x000000070c0d7c24 */ /* 0x100fe2000f8e0203 */
[----:B------:R-:W-:Y:S01]  /*02f0*/  LEA R21, R6, R5, 0x5 ;  /* 0x0000000506157211 */ /* 0x000fe200078e28ff */
[--C-:B------:R-:W-:Y:S01]  /*0300*/  IMAD R15, R14, UR8, R3.reuse ;  /* 0x000000080e0f7c24 */ /* 0x100fe2000f8e0203 */
[----:B------:R-:W-:Y:S01]  /*0310*/  MOV R23, RZ ;  /* 0x000000ff00177202 */ /* 0x000fe20000000f00 */
[----:B------:R-:W-:Y:S01]  /*0320*/  IMAD R11, R10, UR7, R3 ;  /* 0x000000070a0b7c24 */ /* 0x000fe2000f8e0203 */
[----:B------:R-:W-:Y:S01]  /*0330*/  LEA R21, R4, R21, 0x5 ;  /* 0x0000001504157211 */ /* 0x000fe200078e28ff */
[----:B------:R-:W-:Y:S01]  /*0340*/  IMAD R8, R0, UR6, RZ ;  /* 0x0000000600087c24 */ /* 0x000fe2000f8e02ff */
[C---:B------:R-:W-:Y:S01]  /*0350*/  LEA R25, R2.reuse, R25, 0x5 ;  /* 0x0000001902197211 */ /* 0x040fe200078e28ff */
[C---:B------:R-:W-:Y:S01]  /*0360*/  IMAD R20, R2.reuse, 0x20, R11 ;  /* 0x0000002002147824 */ /* 0x040fe200078e020b */
[----:B------:R-:W-:-:S02]  /*0370*/  LEA R22, R2, R13, 0x5 ;  /* 0x0000000d02167211 */ /* 0x000fc400078e28ff */
[----:B------:R-:W-:Y:S01]  /*0380*/  LEA R24, R2, R15, 0x5 ;  /* 0x0000000f02187211 */ /* 0x000fe200078e28ff */
[----:B------:R-:W-:Y:S06]  /*0390*/  @P0 BRA `(.L_x_1) ;  /* 0x00000008005c0947 */ /* 0x000fec0003800000 */
[----:B------:R-:W-:Y:S02]  /*03a0*/  IADD3 R10, PT, PT, -R9, RZ, RZ ;  /* 0x000000ff090a7210 */ /* 0x000fe40007ffe1ff */
[----:B------:R-:W-:Y:S02]  /*03b0*/  PLOP3.LUT P0, PT, PT, PT, PT, 0x80, 0x8 ;  /* 0x000000000008781c */ /* 0x000fe40003f0f070 */
[----:B------:R-:W-:-:S13]  /*03c0*/  ISETP.GT.AND P1, PT, R10, 0xc, PT ;  /* 0x0000000c0a00780c */ /* 0x000fda0003f24270 */
[----:B------:R-:W-:Y:S05]  /*03d0*/  @!P1 BRA `(.L_x_2) ;  /* 0x0000000400789947 */ /* 0x000fea0003800000 */
[----:B------:R-:W0:Y:S01]  /*03e0*/  LDC.64 R12, c[0x0][0x380] ;  /* 0x0000e000ff0c7b82 */ /* 0x000e220000000a00 */
[----:B------:R-:W-:-:S07]  /*03f0*/  PLOP3.LUT P0, PT, PT, PT, PT, 0x8, 0x80 ;  /* 0x000000000080781c */ /* 0x000fce0003f0e170 */
[----:B------:R-:W1:Y:S06]  /*0400*/  LDC.64 R10, c[0x0][0x388] ;  /* 0x0000e200ff0a7b82 */ /* 0x000e6c0000000a00 */
.L_x_3:
[----:B0-2---:R-:W-:-:S06]  /*0410*/  IMAD.WIDE R16, R25, 0x8, R12 ;  /* 0x0000000819107825 */ /* 0x005fcc00078e020c */
[----:B------:R-:W2:Y:S01]  /*0420*/  LDG.E.64 R16, desc[UR4][R16.64] ;  /* 0x0000000410107981 */ /* 0x000ea2000c1e1b00 */
[----:B-1----:R-:W-:-:S04]  /*0430*/  IMAD.WIDE R18, R21, 0x8, R10 ;  /* 0x0000000815127825 */ /* 0x002fc800078e020a */
[----:B------:R-:W-:Y:S01]  /*0440*/  IMAD.WIDE R14, R20, 0x8, R12 ;  /* 0x00000008140e7825 */ /* 0x000fe200078e020c */
[----:B--2---:R0:W-:Y:S05]  /*0450*/  STG.E.64 desc[UR4][R18.64], R16 ;  /* 0x0000001012007986 */ /* 0x0041ea000c101b04 */
[----:B------:R-:W2:Y:S01]  /*0460*/  LDG.E.64 R14, desc[UR4][R14.64] ;  /* 0x000000040e0e7981 */ /* 0x000ea2000c1e1b00 */
[----:B0-----:R-:W-:-:S04]  /*0470*/  IMAD.WIDE R18, R0, 0x8, R18 ;  /* 0x0000000800127825 */ /* 0x001fc800078e0212 */
[----:B------:R-:W-:Y:S01]  /*0480*/  IMAD.WIDE R16, R22, 0x8, R12 ;  /* 0x0000000816107825 */ /* 0x000fe200078e020c */
[----:B--2---:R0:W-:Y:S05]  /*0490*/  STG.E.64 desc[UR4][R18.64], R14 ;  /* 0x0000000e12007986 */ /* 0x0041ea000c101b04 */
[----:B------:R-:W2:Y:S01]  /*04a0*/  LDG.E.64 R16, desc[UR4][R16.64] ;  /* 0x0000000410107981 */ /* 0x000ea2000c1e1b00 */
[----:B0-----:R-:W-:-:S04]  /*04b0*/  IMAD.WIDE R18, R0, 0x8, R18 ;  /* 0x0000000800127825 */ /* 0x001fc800078e0212 */
[----:B------:R-:W-:Y:S01]  /*04c0*/  IMAD.WIDE R14, R24, 0x8, R12 ;  /* 0x00000008180e7825 */ /* 0x000fe200078e020c */
[----:B--2---:R0:W-:Y:S05]  /*04d0*/  STG.E.64 desc[UR4][R18.64], R16 ;  /* 0x0000001012007986 */ /* 0x0041ea000c101b04 */
[----:B------:R-:W2:Y:S01]  /*04e0*/  LDG.E.64 R14, desc[UR4][R14.64] ;  /* 0x000000040e0e7981 */ /* 0x000ea2000c1e1b00 */
[----:B------:R-:W-:Y:S01]  /*04f0*/  LEA R25, R8, R25, 0x7 ;  /* 0x0000001908197211 */ /* 0x000fe200078e38ff */
[----:B0-----:R-:W-:-:S04]  /*0500*/  IMAD.WIDE R18, R0, 0x8, R18 ;  /* 0x0000000800127825 */ /* 0x001fc800078e0212 */
[----:B------:R-:W-:Y:S01]  /*0510*/  IMAD.WIDE R16, R25, 0x8, R12 ;  /* 0x0000000819107825 */ /* 0x000fe200078e020c */
[----:B--2---:R0:W-:Y:S04]  /*0520*/  STG.E.64 desc[UR4][R18.64], R14 ;  /* 0x0000000e12007986 */ /* 0x0041e8000c101b04 */
[----:B0-----:R0:W2:Y:S01]  /*0530*/  LDG.E.64 R14, desc[UR4][R16.64] ;  /* 0x00000004100e7981 */ /* 0x0010a2000c1e1b00 */
[----:B------:R-:W-:Y:S01]  /*0540*/  IMAD R21, R0, 0x4, R21 ;  /* 0x0000000400157824 */ /* 0x000fe200078e0215 */
[----:B------:R-:W-:-:S05]  /*0550*/  LEA R20, R8, R20, 0x7 ;  /* 0x0000001408147211 */ /* 0x000fca00078e38ff */
[----:B------:R-:W-:-:S04]  /*0560*/  IMAD.WIDE R18, R20, 0x8, R12 ;  /* 0x0000000814127825 */ /* 0x000fc800078e020c */
[----:B0-----:R-:W-:-:S05]  /*0570*/  IMAD.WIDE R16, R21, 0x8, R10 ;  /* 0x0000000815107825 */ /* 0x001fca00078e020a */
[----:B--2---:R0:W-:Y:S04]  /*0580*/  STG.E.64 desc[UR4][R16.64], R14 ;  /* 0x0000000e10007986 */ /* 0x0041e8000c101b04 */
[----:B0-----:R0:W2:Y:S01]  /*0590*/  LDG.E.64 R14, desc[UR4][R18.64] ;  /* 0x00000004120e7981 */ /* 0x0010a2000c1e1b00 */
[----:B------:R-:W-:Y:S01]  /*05a0*/  LEA R22, R8, R22, 0x7 ;  /* 0x0000001608167211 */ /* 0x000fe200078e38ff */
[----:B------:R-:W-:-:S04]  /*05b0*/  IMAD.WIDE R16, R0, 0x8, R16 ;  /* 0x0000000800107825 */ /* 0x000fc800078e0210 */
[----:B0-----:R-:W-:Y:S01]  /*05c0*/  IMAD.WIDE R18, R22, 0x8, R12 ;  /* 0x0000000816127825 */ /* 0x001fe200078e020c */
        /* <DEDUP_REMOVED lines=10> */
[----:B--2---:R0:W-:Y:S05]  /*0670*/  STG.E.64 desc[UR4][R16.64], R14 ;  /* 0x0000000e10007986 */ /* 0x0041ea000c101b04 */
[----:B------:R-:W2:Y:S01]  /*0680*/  LDG.E.64 R18, desc[UR4][R18.64] ;  /* 0x0000000412127981 */ /* 0x000ea2000c1e1b00 */
[----:B------:R-:W-:Y:S01]  /*0690*/  LEA R21, R0, R21, 0x2 ;  /* 0x0000001500157211 */ /* 0x000fe200078e10ff */
[----:B------:R-:W-:-:S04]  /*06a0*/  IMAD R20, R8, 0x80, R20 ;  /* 0x0000008008147824 */ /* 0x000fc800078e0214 */
[----:B0-----:R-:W-:-:S04]  /*06b0*/  IMAD.WIDE R14, R21, 0x8, R10 ;  /* 0x00000008150e7825 */ /* 0x001fc800078e020a */
[----:B------:R-:W-:Y:S01]  /*06c0*/  IMAD.WIDE R16, R20, 0x8, R12 ;  /* 0x0000000814107825 */ /* 0x000fe200078e020c */
[----:B--2---:R0:W-:Y:S05]  /*06d0*/  STG.E.64 desc[UR4][R14.64], R18 ;  /* 0x000000120e007986 */ /* 0x0041ea000c101b04 */
[----:B------:R-:W2:Y:S01]  /*06e0*/  LDG.E.64 R16, desc[UR4][R16.64] ;  /* 0x0000000410107981 */ /* 0x000ea2000c1e1b00 */
[----:B------:R-:W-:Y:S01]  /*06f0*/  LEA R22, R8, R22, 0x7 ;  /* 0x0000001608167211 */ /* 0x000fe200078e38ff */
        /* <DEDUP_REMOVED lines=14> */
[----:B------:R-:W-:Y:S02]  /*07e0*/  LEA R21, R0, R21, 0x2 ;  /* 0x0000001500157211 */ /* 0x000fe400078e10ff */
[----:B------:R-:W-:-:S03]  /*07f0*/  LEA R20, R8, R20, 0x7 ;  /* 0x0000001408147211 */ /* 0x000fc600078e38ff */
[----:B0-----:R-:W-:-:S04]  /*0800*/  IMAD.WIDE R14, R21, 0x8, R10 ;  /* 0x00000008150e7825 */ /* 0x001fc800078e020a */
[----:B------:R-:W-:Y:S01]  /*0810*/  IMAD.WIDE R16, R20, 0x8, R12 ;  /* 0x0000000814107825 */ /* 0x000fe200078e020c */
[----:B--2---:R0:W-:Y:S05]  /*0820*/  STG.E.64 desc[UR4][R14.64], R18 ;  /* 0x000000120e007986 */ /* 0x0041ea000c101b04 */
[----:B------:R-:W2:Y:S01]  /*0830*/  LDG.E.64 R16, desc[UR4][R16.64] ;  /* 0x0000000410107981 */ /* 0x000ea2000c1e1b00 */
[----:B------:R-:W-:Y:S02]  /*0840*/  IMAD R22, R8, 0x80, R22 ;  /* 0x0000008008167824 */ /* 0x000fe400078e0216 */
[----:B0-----:R-:W-:-:S04]  /*0850*/  IMAD.WIDE R14, R0, 0x8, R14 ;  /* 0x00000008000e7825 */ /* 0x001fc800078e020e */
[----:B------:R-:W-:Y:S01]  /*0860*/  IMAD.WIDE R18, R22, 0x8, R12 ;  /* 0x0000000816127825 */ /* 0x000fe200078e020c */
[----:B--2---:R0:W-:Y:S05]  /*0870*/  STG.E.64 desc[UR4][R14.64], R16 ;  /* 0x000000100e007986 */ /* 0x0041ea000c101b04 */
[----:B------:R-:W2:Y:S01]  /*0880*/  LDG.E.64 R18, desc[UR4][R18.64] ;  /* 0x0000000412127981 */ /* 0x000ea2000c1e1b00 */
[----:B------:R-:W-:Y:S01]  /*0890*/  LEA R24, R8, R24, 0x7 ;  /* 0x0000001808187211 */ /* 0x000fe200078e38ff */
[----:B0-----:R-:W-:-:S04]  /*08a0*/  IMAD.WIDE R14, R0, 0x8, R14 ;  /* 0x00000008000e7825 */ /* 0x001fc800078e020e */
[----:B------:R-:W-:Y:S01]  /*08b0*/  IMAD.WIDE R16, R24, 0x8, R12 ;  /* 0x0000000818107825 */ /* 0x000fe200078e020c */
[----:B------:R-:W-:Y:S01]  /*08c0*/  IADD3 R9, PT, PT, R9, 0x10, RZ ;  /* 0x0000001009097810 */ /* 0x000fe20007ffe0ff */
[----:B--2---:R0:W-:Y:S04]  /*08d0*/  STG.E.64 desc[UR4][R14.64], R18 ;  /* 0x000000120e007986 */ /* 0x0041e8000c101b04 */
[----:B------:R-:W2:Y:S01]  /*08e0*/  LDG.E.64 R16, desc[UR4][R16.64] ;  /* 0x0000000410107981 */ /* 0x000ea2000c1e1b00 */
[----:B------:R-:W-:Y:S02]  /*08f0*/  ISETP.GE.AND P1, PT, R9, -0xc, PT ;  /* 0xfffffff40900780c */ /* 0x000fe40003f26270 */
[----:B------:R-:W-:Y:S02]  /*0900*/  LEA R23, R0, R23, 0x2 ;  /* 0x0000001700177211 */ /* 0x000fe400078e10ff */
[----:B------:R-:W-:-:S02]  /*0910*/  LEA R25, R8, R25, 0x7 ;  /* 0x0000001908197211 */ /* 0x000fc400078e38ff */
[C---:B------:R-:W-:Y:S02]  /*0920*/  LEA R23, R0.reuse, R23, 0x2 ;  /* 0x0000001700177211 */ /* 0x040fe400078e10ff */
[C---:B------:R-:W-:Y:S01]  /*0930*/  LEA R21, R0.reuse, R21, 0x2 ;  /* 0x0000001500157211 */ /* 0x040fe200078e10ff */
[C---:B0-----:R-:W-:Y:S01]  /*0940*/  IMAD.WIDE R14, R0.reuse, 0x8, R14 ;  /* 0x00000008000e7825 */ /* 0x041fe200078e020e */
[----:B------:R-:W-:Y:S02]  /*0950*/  LEA R23, R0, R23, 0x2 ;  /* 0x0000001700177211 */ /* 0x000fe400078e10ff */
[C---:B------:R-:W-:Y:S02]  /*0960*/  LEA R20, R8.reuse, R20, 0x7 ;  /* 0x0000001408147211 */ /* 0x040fe400078e38ff */
[----:B------:R-:W-:Y:S01]  /*0970*/  LEA R22, R8, R22, 0x7 ;  /* 0x0000001608167211 */ /* 0x000fe200078e38ff */
[----:B------:R-:W-:Y:S01]  /*0980*/  IMAD R23, R0, 0x4, R23 ;  /* 0x0000000400177824 */ /* 0x000fe200078e0217 */
[----:B------:R-:W-:Y:S01]  /*0990*/  LEA R24, R8, R24, 0x7 ;  /* 0x0000001808187211 */ /* 0x000fe200078e38ff */
[----:B--2---:R2:W-:Y:S01]  /*09a0*/  STG.E.64 desc[UR4][R14.64], R16 ;  /* 0x000000100e007986 */ /* 0x0045e2000c101b04 */
[----:B------:R-:W-:Y:S05]  /*09b0*/  @!P1 BRA `(.L_x_3) ;  /* 0xfffffff800949947 */ /* 0x000fea000383ffff */
.L_x_2:
[----:B------:R-:W-:-:S05]  /*09c0*/  IMAD.MOV R10, RZ, RZ, -R9 ;  /* 0x000000ffff0a7224 */ /* 0x000fca00078e0a09 */
[----:B------:R-:W-:-:S13]  /*09d0*/  ISETP.GT.AND P1, PT, R10, 0x4, PT ;  /* 0x000000040a00780c */ /* 0x000fda0003f24270 */
[----:B------:R-:W-:Y:S05]  /*09e0*/  @!P1 BRA `(.L_x_4) ;  /* 0x0000000000c09947 */ /* 0x000fea0003800000 */
[----:B------:R-:W0:Y:S08]  /*09f0*/  LDC.64 R10, c[0x0][0x380] ;  /* 0x0000e000ff0a7b82 */ /* 0x000e300000000a00 */
[----:B------:R-:W1:Y:S01]  /*0a00*/  LDC.64 R12, c[0x0][0x388] ;  /* 0x0000e200ff0c7b82 */ /* 0x000e620000000a00 */
[----:B0-----:R-:W-:-:S05]  /*0a10*/  IMAD.WIDE R26, R25, 0x8, R10 ;  /* 0x00000008191a7825 */ /* 0x001fca00078e020a */
[----:B--2---:R-:W2:Y:S01]  /*0a20*/  LDG.E.64 R14, desc[UR4][R26.64] ;  /* 0x000000041a0e7981 */ /* 0x004ea2000c1e1b00 */
[----:B------:R-:W-:-:S04]  /*0a30*/  IMAD.WIDE R18, R20, 0x8, R10 ;  /* 0x0000000814127825 */ /* 0x000fc800078e020a */
[----:B-1----:R-:W-:-:S05]  /*0a40*/  IMAD.WIDE R16, R21, 0x8, R12 ;  /* 0x0000000815107825 */ /* 0x002fca00078e020c */
[----:B--2---:R0:W-:Y:S04]  /*0a50*/  STG.E.64 desc[UR4][R16.64], R14 ;  /* 0x0000000e10007986 */ /* 0x0041e8000c101b04 */
        /* <DEDUP_REMOVED lines=25> */
[----:B------:R-:W-:-:S05]  /*0bf0*/  LEA R24, R8, R24, 0x7 ;  /* 0x0000001808187211 */ /* 0x000fca00078e38ff */
[----:B------:R-:W-:-:S04]  /*0c00*/  IMAD.WIDE R10, R24, 0x8, R10 ;  /* 0x00000008180a7825 */ /* 0x000fc800078e020a */
[----:B0-----:R-:W-:-:S05]  /*0c10*/  IMAD.WIDE R16, R0, 0x8, R16 ;  /* 0x0000000800107825 */ /* 0x001fca00078e0210 */
[----:B--2---:R0:W-:Y:S04]  /*0c20*/  STG.E.64 desc[UR4][R16.64], R14 ;  /* 0x0000000e10007986 */ /* 0x0041e8000c101b04 */
[----:B------:R-:W2:Y:S01]  /*0c30*/  LDG.E.64 R10, desc[UR4][R10.64] ;  /* 0x000000040a0a7981 */ /* 0x000ea2000c1e1b00 */
[----:B------:R-:W-:Y:S01]  /*0c40*/  IMAD R23, R0, 0x4, R23 ;  /* 0x0000000400177824 */ /* 0x000fe200078e0217 */
[----:B------:R-:W-:Y:S01]  /*0c50*/  PLOP3.LUT P0, PT, PT, PT, PT, 0x8, 0x80 ;  /* 0x000000000080781c */ /* 0x000fe20003f0e170 */
[----:B------:R-:W-:Y:S01]  /*0c60*/  IMAD R24, R8, 0x80, R24 ;  /* 0x0000008008187824 */ /* 0x000fe200078e0218 */
[----:B------:R-:W-:Y:S02]  /*0c70*/  IADD3 R9, PT, PT, R9, 0x8, RZ ;  /* 0x0000000809097810 */ /* 0x000fe40007ffe0ff */
[----:B------:R-:W-:-:S02]  /*0c80*/  LEA R23, R0, R23, 0x2 ;  /* 0x0000001700177211 */ /* 0x000fc400078e10ff */
[----:B------:R-:W-:Y:S01]  /*0c90*/  LEA R25, R8, R25, 0x7 ;  /* 0x0000001908197211 */ /* 0x000fe200078e38ff */
[----:B0-----:R-:W-:Y:S01]  /*0ca0*/  IMAD.WIDE R16, R0, 0x8, R16 ;  /* 0x0000000800107825 */ /* 0x001fe200078e0210 */
[C---:B------:R-:W-:Y:S02]  /*0cb0*/  LEA R20, R8.reuse, R20, 0x7 ;  /* 0x0000001408147211 */ /* 0x040fe400078e38ff */
[----:B------:R-:W-:Y:S02]  /*0cc0*/  LEA R22, R8, R22, 0x7 ;  /* 0x0000001608167211 */ /* 0x000fe400078e38ff */
[----:B------:R-:W-:Y:S01]  /*0cd0*/  LEA R21, R0, R21, 0x2 ;  /* 0x0000001500157211 */ /* 0x000fe200078e10ff */
[----:B--2---:R0:W-:Y:S06]  /*0ce0*/  STG.E.64 desc[UR4][R16.64], R10 ;  /* 0x0000000a10007986 */ /* 0x0041ec000c101b04 */
.L_x_4:
[----:B------:R-:W-:-:S13]  /*0cf0*/  ISETP.NE.OR P0, PT, R9, RZ, P0 ;  /* 0x000000ff0900720c */ /* 0x000fda0000705670 */
[----:B------:R-:W-:Y:S05]  /*0d00*/  @!P0 BRA `(.L_x_0) ;  /* 0x00000000006c8947 */ /* 0x000fea0003800000 */
.L_x_1:
[----:B-12---:R-:W0:Y:S08]  /*0d10*/  LDC.64 R14, c[0x0][0x380] ;  /* 0x0000e000ff0e7b82 */ /* 0x006e300000000a00 */
[----:B------:R-:W1:Y:S01]  /*0d20*/  LDC.64 R12, c[0x0][0x388] ;  /* 0x0000e200ff0c7b82 */ /* 0x000e620000000a00 */
[----:B0-----:R-:W-:-:S06]  /*0d30*/  IMAD.WIDE R10, R25, 0x8, R14 ;  /* 0x00000008190a7825 */ /* 0x001fcc00078e020e */
[----:B------:R-:W2:Y:S01]  /*0d40*/  LDG.E.64 R10, desc[UR4][R10.64] ;  /* 0x000000040a0a7981 */ /* 0x000ea2000c1e1b00 */
[----:B------:R-:W-:-:S04]  /*0d50*/  IMAD.WIDE R16, R20, 0x8, R14 ;  /* 0x0000000814107825 */ /* 0x000fc800078e020e */
[----:B-1----:R-:W-:-:S05]  /*0d60*/  IMAD.WIDE R12, R21, 0x8, R12 ;  /* 0x00000008150c7825 */ /* 0x002fca00078e020c */
[----:B--2---:R0:W-:Y:S04]  /*0d70*/  STG.E.64 desc[UR4][R12.64], R10 ;  /* 0x0000000a0c007986 */ /* 0x0041e8000c101b04 */
[----:B------:R-:W2:Y:S01]  /*0d80*/  LDG.E.64 R16, desc[UR4][R16.64] ;  /* 0x0000000410107981 */ /* 0x000ea2000c1e1b00 */
[----:B0-----:R-:W-:-:S04]  /*0d90*/  IMAD.WIDE R12, R0, 0x8, R12 ;  /* 0x00000008000c7825 */ /* 0x001fc800078e020c */
[--C-:B------:R-:W-:Y:S01]  /*0da0*/  IMAD.WIDE R10, R22, 0x8, R14.reuse ;  /* 0x00000008160a7825 */ /* 0x100fe200078e020e */
[----:B--2---:R0:W-:Y:S05]  /*0db0*/  STG.E.64 desc[UR4][R12.64], R16 ;  /* 0x000000100c007986 */ /* 0x0041ea000c101b04 */
[----:B------:R-:W2:Y:S01]  /*0dc0*/  LDG.E.64 R10, desc[UR4][R10.64] ;  /* 0x000000040a0a7981 */ /* 0x000ea2000c1e1b00 */
[----:B------:R-:W-:-:S04]  /*0dd0*/  IMAD.WIDE R14, R24, 0x8, R14 ;  /* 0x00000008180e7825 */ /* 0x000fc800078e020e */
[----:B0-----:R-:W-:Y:S01]  /*0de0*/  IMAD.WIDE R12, R0, 0x8, R12 ;  /* 0x00000008000c7825 */ /* 0x001fe200078e020c */
[----:B------:R-:W-:-:S04]  /*0df0*/  IADD3 R9, PT, PT, R9, 0x4, RZ ;  /* 0x0000000409097810 */ /* 0x000fc80007ffe0ff */
[----:B--2---:R0:W-:Y:S04]  /*0e00*/  STG.E.64 desc[UR4][R12.64], R10 ;  /* 0x0000000a0c007986 */ /* 0x0041e8000c101b04 */
[----:B------:R-:W2:Y:S01]  /*0e10*/  LDG.E.64 R14, desc[UR4][R14.64] ;  /* 0x000000040e0e7981 */ /* 0x000ea2000c1e1b00 */
[----:B------:R-:W-:Y:S01]  /*0e20*/  ISETP.NE.AND P0, PT, R9, RZ, PT ;  /* 0x000000ff0900720c */ /* 0x000fe20003f05270 */
[----:B------:R-:W-:Y:S01]  /*0e30*/  IMAD R24, R8, 0x80, R24 ;  /* 0x0000008008187824 */ /* 0x000fe200078e0218 */
[----:B------:R-:W-:Y:S02]  /*0e40*/  LEA R23, R0, R23, 0x2 ;  /* 0x0000001700177211 */ /* 0x000fe400078e10ff */
[C---:B------:R-:W-:Y:S02]  /*0e50*/  LEA R20, R8.reuse, R20, 0x7 ;  /* 0x0000001408147211 */ /* 0x040fe400078e38ff */
[----:B------:R-:W-:-:S02]  /*0e60*/  LEA R22, R8, R22, 0x7 ;  /* 0x0000001608167211 */ /* 0x000fc400078e38ff */
[----:B------:R-:W-:Y:S01]  /*0e70*/  LEA R25, R8, R25, 0x7 ;  /* 0x0000001908197211 */ /* 0x000fe200078e38ff */
[C---:B0-----:R-:W-:Y:S01]  /*0e80*/  IMAD.WIDE R12, R0.reuse, 0x8, R12 ;  /* 0x00000008000c7825 */ /* 0x041fe200078e020c */
[----:B------:R-:W-:-:S04]  /*0e90*/  LEA R21, R0, R21, 0x2 ;  /* 0x0000001500157211 */ /* 0x000fc800078e10ff */
[----:B--2---:R1:W-:Y:S01]  /*0ea0*/  STG.E.64 desc[UR4][R12.64], R14 ;  /* 0x0000000e0c007986 */ /* 0x0043e2000c101b04 */
[----:B------:R-:W-:Y:S05]  /*0eb0*/  @P0 BRA `(.L_x_1) ;  /* 0xfffffffc00940947 */ /* 0x000fea000383ffff */
.L_x_0:
[----:B------:R-:W-:-:S13]  /*0ec0*/  ISETP.NE.AND P0, PT, R7, RZ, PT ;  /* 0x000000ff0700720c */ /* 0x000fda0003f05270 */
[----:B------:R-:W-:Y:S05]  /*0ed0*/  @!P0 EXIT ;  /* 0x000000000000894d */ /* 0x000fea0003800000 */
[----:B------:R-:W3:Y:S01]  /*0ee0*/  LDC.64 R8, c[0x0][0x380] ;  /* 0x0000e000ff087b82 */ /* 0x000ee20000000a00 */
[----:B----4-:R-:W-:Y:S02]  /*0ef0*/  IADD3 R5, PT, PT, R5, R23, RZ ;  /* 0x0000001705057210 */ /* 0x010fe40007ffe0ff */
[----:B------:R-:W-:Y:S02]  /*0f00*/  IADD3 R7, PT, PT, -R7, RZ, RZ ;  /* 0x000000ff07077210 */ /* 0x000fe40007ffe1ff */
[----:B------:R-:W-:-:S03]  /*0f10*/  LEA R5, R4, R5, 0x5 ;  /* 0x0000000504057211 */ /* 0x000fc600078e28ff */
[----:B0-----:R-:W0:Y:S02]  /*0f20*/  LDC.64 R10, c[0x0][0x388] ;  /* 0x0000e200ff0a7b82 */ /* 0x001e240000000a00 */
[----:B------:R-:W-:Y:S02]  /*0f30*/  IMAD R4, R5, UR6, RZ ;  /* 0x0000000605047c24 */ /* 0x000fe4000f8e02ff */
[----:B-1----:R-:W-:Y:S02]  /*0f40*/  IMAD R13, R6, 0x20, R5 ;  /* 0x00000020060d7824 */ /* 0x002fe400078e0205 */
[----:B------:R-:W-:Y:S01]  /*0f50*/  IMAD R6, R0, UR6, RZ ;  /* 0x0000000600067c24 */ /* 0x000fe2000f8e02ff */
[----:B------:R-:W-:-:S04]  /*0f60*/  LEA R3, R4, R3, 0x5 ;  /* 0x0000000304037211 */ /* 0x000fc800078e28ff */
[----:B--2---:R-:W-:-:S07]  /*0f70*/  LEA R15, R2, R3, 0x5 ;  /* 0x00000003020f7211 */ /* 0x004fce00078e28ff */
.L_x_5:
[----:B-1-3--:R-:W-:-:S06]  /*0f80*/  IMAD.WIDE R4, R15, 0x8, R8 ;  /* 0x000000080f047825 */ /* 0x00afcc00078e0208 */
[----:B------:R-:W2:Y:S01]  /*0f90*/  LDG.E.64 R4, desc[UR4][R4.64] ;  /* 0x0000000404047981 */ /* 0x000ea2000c1e1b00 */
[----:B------:R-:W-:Y:S01]  /*0fa0*/  IADD3 R7, PT, PT, R7, 0x1, RZ ;  /* 0x0000000107077810 */ /* 0x000fe20007ffe0ff */
[C---:B0-----:R-:W-:Y:S01]  /*0fb0*/  IMAD.WIDE R2, R13.reuse, 0x8, R10 ;  /* 0x000000080d027825 */ /* 0x041fe200078e020a */
[----:B------:R-:W-:Y:S02]  /*0fc0*/  IADD3 R13, PT, PT, R13, R0, RZ ;  /* 0x000000000d0d7210 */ /* 0x000fe40007ffe0ff */
[----:B------:R-:W-:Y:S02]  /*0fd0*/  ISETP.NE.AND P0, PT, R7, RZ, PT ;  /* 0x000000ff0700720c */ /* 0x000fe40003f05270 */
[----:B------:R-:W-:Y:S01]  /*0fe0*/  LEA R15, R6, R15, 0x5 ;  /* 0x0000000f060f7211 */ /* 0x000fe200078e28ff */
[----:B--2---:R1:W-:Y:S10]  /*0ff0*/  STG.E.64 desc[UR4][R2.64], R4 ;  /* 0x0000000402007986 */ /* 0x0043f4000c101b04 */
[----:B------:R-:W-:Y:S05]  /*1000*/  @P0 BRA `(.L_x_5) ;  /* 0xfffffffc00dc0947 */ /* 0x000fea000383ffff */
[----:B------:R-:W-:Y:S05]  /*1010*/  EXIT ;  /* 0x000000000000794d */ /* 0x000fea0003800000 */
.L_x_6:
[----:B------:R-:W-:-:S00]  /*1020*/  BRA `(.L_x_6) ;  /* 0xfffffffc00fc7947 */ /* 0x000fc0000383ffff */
[----:B------:R-:W-:-:S00]  /*1030*/  NOP ;  /* 0x0000000000007918 */ /* 0x000fc00000000000 */
        /* <DEDUP_REMOVED lines=12> */
.L_x_21:


//--------------------- .text._Z14fast_transposePdS_i --------------------------
	.section	.text._Z14fast_transposePdS_i,"ax",@progbits
	.align	128
        .global         _Z14fast_transposePdS_i
        .type           _Z14fast_transposePdS_i,@function
        .size           _Z14fast_transposePdS_i,(.L_x_22 - _Z14fast_transposePdS_i)
        .other          _Z14fast_transposePdS_i,@"STO_CUDA_ENTRY STV_DEFAULT"
_Z14fast_transposePdS_i:
.text._Z14fast_transposePdS_i:
[----:B------:R-:W-:Y:S08]  /*0000*/  LDC R1, c[0x0][0x37c] ;  /* 0x0000df00ff017b82 */ /* 0x000ff00000000800 */
[----:B------:R-:W0:Y:S01]  /*0010*/  LDC R0, c[0x0][0x390] ;  /* 0x0000e400ff007b82 */ /* 0x000e220000000800 */
[----:B------:R-:W1:Y:S01]  /*0020*/  LDCU.64 UR6, c[0x0][0x358] ;  /* 0x00006b00ff0677ac */ /* 0x000e620008000a00 */
[----:B------:R-:W-:Y:S01]  /*0030*/  MOV R27, RZ ;  /* 0x000000ff001b7202 */ /* 0x000fe20000000f00 */
[----:B------:R-:W2:Y:S01]  /*0040*/  LDCU UR8, c[0x0][0x370] ;  /* 0x00006e00ff0877ac */ /* 0x000ea20008000800 */
[----:B0-----:R-:W0:Y:S01]  /*0050*/  I2F.U32.RP R5, R0 ;  /* 0x0000000000057306 */ /* 0x001e220000209000 */
[----:B------:R-:W-:-:S02]  /*0060*/  VIMNMX R4, PT, PT, R0, 0x20, !PT ;  /* 0x0000002000047848 */ /* 0x000fc40007fe0100 */
[----:B------:R-:W-:-:S05]  /*0070*/  ISETP.NE.U32.AND P2, PT, R0, RZ, PT ;  /* 0x000000ff0000720c */ /* 0x000fca0003f45070 */
[----:B0-----:R-:W0:Y:S02]  /*0080*/  MUFU.RCP R5, R5 ;  /* 0x0000000500057308 */ /* 0x001e240000001000 */
[----:B0-----:R-:W-:-:S06]  /*0090*/  IADD3 R2, PT, PT, R5, 0xffffffe, RZ ;  /* 0x0ffffffe05027810 */ /* 0x001fcc0007ffe0ff */
[----:B------:R0:W3:Y:S02]  /*00a0*/  F2I.FTZ.U32.TRUNC.NTZ R3, R2 ;  /* 0x0000000200037305 */ /* 0x0000e4000021f000 */
[----:B0-----:R-:W-:Y:S02]  /*00b0*/  HFMA2 R2, -RZ, RZ, 0, 0 ;  /* 0x00000000ff027431 */ /* 0x001fe400000001ff */
[----:B---3--:R-:W-:-:S04]  /*00c0*/  IMAD.MOV R7, RZ, RZ, -R3 ;  /* 0x000000ffff077224 */ /* 0x008fc800078e0a03 */
[----:B------:R-:W-:-:S04]  /*00d0*/  IMAD R7, R7, R0, RZ ;  /* 0x0000000007077224 */ /* 0x000fc800078e02ff */
[----:B------:R-:W-:Y:S02]  /*00e0*/  IMAD.HI.U32 R6, R3, R7, R2 ;  /* 0x0000000703067227 */ /* 0x000fe400078e0002 */
[----:B------:R-:W0:Y:S02]  /*00f0*/  S2R R2, SR_CTAID.X ;  /* 0x0000000000027919 */ /* 0x000e240000002500 */
[----:B------:R-:W-:Y:S02]  /*0100*/  VIADD R3, R4, 0xffffffff ;  /* 0xffffffff04037836 */ /* 0x000fe40000000000 */
[----:B------:R-:W3:Y:S02]  /*0110*/  S2R R4, SR_CTAID.Y ;  /* 0x0000000000047919 */ /* 0x000ee40000002600 */
[----:B------:R-:W-:-:S05]  /*0120*/  IMAD.HI.U32 R6, R6, R3, RZ ;  /* 0x0000000306067227 */ /* 0x000fca00078e00ff */
[----:B------:R-:W-:-:S05]  /*0130*/  IADD3 R5, PT, PT, -R6, RZ, RZ ;  /* 0x000000ff06057210 */ /* 0x000fca0007ffe1ff */
[----:B------:R-:W-:Y:S02]  /*0140*/  IMAD R5, R0, R5, R3 ;  /* 0x0000000500057224 */ /* 0x000fe400078e0203 */
[----:B------:R-:W4:Y:S03]  /*0150*/  S2R R3, SR_TID.X ;  /* 0x0000000000037919 */ /* 0x000f260000002100 */
[----:B------:R-:W-:-:S13]  /*0160*/  ISETP.GE.U32.AND P0, PT, R5, R0, PT ;  /* 0x000000000500720c */ /* 0x000fda0003f06070 */
[----:B------:R-:W-:Y:S01]  /*0170*/  @P0 IMAD.IADD R5, R5, 0x1, -R0 ;  /* 0x0000000105050824 */ /* 0x000fe200078e0a00 */
[----:B------:R-:W-:-:S04]  /*0180*/  @P0 IADD3 R6, PT, PT, R6, 0x1, RZ ;  /* 0x0000000106060810 */ /* 0x000fc80007ffe0ff */
[-C--:B------:R-:W-:Y:S02]  /*0190*/  ISETP.GE.U32.AND P1, PT, R5, R0.reuse, PT ;  /* 0x000000000500720c */ /* 0x080fe40003f26070 */
[----:B------:R-:W0:Y:S11]  /*01a0*/  S2R R5, SR_TID.Y ;  /* 0x0000000000057919 */ /* 0x000e360000002200 */
[----:B------:R-:W-:Y:S01]  /*01b0*/  @P1 VIADD R6, R6, 0x1 ;  /* 0x0000000106061836 */ /* 0x000fe20000000000 */
[----:B------:R-:W-:-:S04]  /*01c0*/  @!P2 LOP3.LUT R6, RZ, R0, RZ, 0x33, !PT ;  /* 0x00000000ff06a212 */ /* 0x000fc800078e33ff */
[C---:B------:R-:W-:Y:S02]  /*01d0*/  ISETP.GE.U32.AND P2, PT, R6.reuse, 0x3, PT ;  /* 0x000000030600780c */ /* 0x040fe40003f46070 */
[----:B------:R-:W-:-:S04]  /*01e0*/  IADD3 R6, PT, PT, R6, 0x1, RZ ;  /* 0x0000000106067810 */ /* 0x000fc80007ffe0ff */
[----:B------:R-:W-:-:S07]  /*01f0*/  LOP3.LUT R8, R6, 0x3, RZ, 0xc0, !PT ;  /* 0x0000000306087812 */ /* 0x000fce00078ec0ff */
[----:B-1234-:R-:W-:Y:S05]  /*0200*/  @!P2 BRA `(.L_x_7) ;  /* 0x0000000c0010a947 */ /* 0x01efea0003800000 */
[----:B------:R-:W1:Y:S01]  /*0210*/  S2UR UR5, SR_CgaCtaId ;  /* 0x00000000000579c3 */ /* 0x000e620000008800 */
[----:B------:R-:W-:Y:S01]  /*0220*/  LOP3.LUT R9, R6, 0xfffffffc, RZ, 0xc0, !PT ;  /* 0xfffffffc06097812 */ /* 0x000fe200078ec0ff */
[C---:B0-----:R-:W-:Y:S01]  /*0230*/  IMAD.IADD R11, R5.reuse, 0x1, R0 ;  /* 0x00000001050b7824 */ /* 0x041fe200078e0200 */
[C---:B------:R-:W-:Y:S01]  /*0240*/  LEA R7, R4.reuse, R5, 0x5 ;  /* 0x0000000504077211 */ /* 0x040fe200078e28ff */
[----:B------:R-:W-:Y:S01]  /*0250*/  UMOV UR4, 0x400 ;  /* 0x0000040000047882 */ /* 0x000fe20000000000 */
[----:B------:R-:W-:Y:S01]  /*0260*/  LEA R29, R5, R3, 0x5 ;  /* 0x00000003051d7211 */ /* 0x000fe200078e28ff */
[----:B------:R-:W-:Y:S01]  /*0270*/  IMAD.MOV R9, RZ, RZ, -R9 ;  /* 0x000000ffff097224 */ /* 0x000fe200078e0a09 */
[----:B------:R-:W-:Y:S01]  /*0280*/  LEA R11, R4, R11, 0x5 ;  /* 0x0000000b040b7211 */ /* 0x000fe200078e28ff */
[----:B------:R-:W0:Y:S01]  /*0290*/  LDC.64 R12, c[0x0][0x380] ;  /* 0x0000e000ff0c7b82 */ /* 0x000e220000000a00 */
[C---:B------:R-:W-:Y:S01]  /*02a0*/  LEA R15, R0.reuse, R7, 0x1 ;  /* 0x00000007000f7211 */ /* 0x040fe200078e08ff */
[----:B------:R-:W-:Y:S01]  /*02b0*/  IMAD R17, R0, 0x3, R7 ;  /* 0x0000000300117824 */ /* 0x000fe200078e0207 */
[----:B------:R-:W-:Y:S01]  /*02c0*/  ISETP.GE.AND P0, PT, R9, RZ, PT ;  /* 0x000000ff0900720c */ /* 0x000fe20003f06270 */
[----:B------:R-:W-:-:S02]  /*02d0*/  IMAD R14, R11, UR8, RZ ;  /* 0x000000080b0e7c24 */ /* 0x000fc4000f8e02ff */
[----:B------:R-:W-:Y:S02]  /*02e0*/  IMAD R20, R7, UR8, RZ ;  /* 0x0000000807147c24 */ /* 0x000fe4000f8e02ff */
[----:B------:R-:W-:Y:S01]  /*02f0*/  IMAD R16, R15, UR8, RZ ;  /* 0x000000080f107c24 */ /* 0x000fe2000f8e02ff */
[-C--:B------:R-:W-:Y:S01]  /*0300*/  LEA R7, R14, R3.reuse, 0x5 ;  /* 0x000000030e077211 */ /* 0x080fe200078e28ff */
[----:B------:R-:W-:Y:S01]  /*0310*/  IMAD R18, R17, UR8, RZ ;  /* 0x0000000811127c24 */ /* 0x000fe2000f8e02ff */
[-C--:B------:R-:W-:Y:S01]  /*0320*/  LEA R11, R20, R3.reuse, 0x5 ;  /* 0x00000003140b7211 */ /* 0x080fe200078e28ff */
[----:B------:R-:W-:Y:S02]  /*0330*/  IMAD R15, R16, 0x20, R3 ;  /* 0x00000020100f7824 */ /* 0x000fe400078e0203 */
[----:B------:R-:W-:Y:S01]  /*0340*/  IMAD R10, R0, UR8, RZ ;  /* 0x00000008000a7c24 */ /* 0x000fe2000f8e02ff */
[----:B------:R-:W-:Y:S01]  /*0350*/  LEA R17, R18, R3, 0x5 ;  /* 0x0000000312117211 */ /* 0x000fe200078e28ff */
[----:B-1----:R-:W-:Y:S01]  /*0360*/  ULEA UR4, UR5, UR4, 0x18 ;  /* 0x0000000405047291 */ /* 0x002fe2000f8ec0ff */
[----:B------:R-:W-:Y:S01]  /*0370*/  IMAD.MOV.U32 R27, RZ, RZ, RZ ;  /* 0x000000ffff1b7224 */ /* 0x000fe200078e00ff */
[C---:B------:R-:W-:Y:S01]  /*0380*/  LEA R11, R2.reuse, R11, 0x5 ;  /* 0x0000000b020b7211 */ /* 0x040fe200078e28ff */
[C---:B------:R-:W-:Y:S01]  /*0390*/  IMAD R7, R2.reuse, 0x20, R7 ;  /* 0x0000002002077824 */ /* 0x040fe200078e0207 */
[----:B------:R-:W-:-:S02]  /*03a0*/  LEA R26, R2, R15, 0x5 ;  /* 0x0000000f021a7211 */ /* 0x000fc400078e28ff */
[----:B------:R-:W-:Y:S02]  /*03b0*/  LEA R29, R29, UR4, 0x3 ;  /* 0x000000041d1d7c11 */ /* 0x000fe4000f8e18ff */
[----:B------:R-:W-:Y:S01]  /*03c0*/  LEA R28, R2, R17, 0x5 ;  /* 0x00000011021c7211 */ /* 0x000fe200078e28ff */
[----:B------:R-:W-:Y:S06]  /*03d0*/  @P0 BRA `(.L_x_8) ;  /* 0x00000008003c0947 */ /* 0x000fec0003800000 */
[----:B------:R-:W-:Y:S01]  /*03e0*/  IMAD.MOV R14, RZ, RZ, -R9 ;  /* 0x000000ffff0e7224 */ /* 0x000fe200078e0a09 */
[----:B------:R-:W-:-:S04]  /*03f0*/  PLOP3.LUT P0, PT, PT, PT, PT, 0x80, 0x8 ;  /* 0x000000000008781c */ /* 0x000fc80003f0f070 */
[----:B------:R-:W-:-:S13]  /*0400*/  ISETP.GT.AND P1, PT, R14, 0xc, PT ;  /* 0x0000000c0e00780c */ /* 0x000fda0003f24270 */
[----:B------:R-:W-:Y:S05]  /*0410*/  @!P1 BRA `(.L_x_9) ;  /* 0x0000000400649947 */ /* 0x000fea0003800000 */
[----:B------:R-:W1:Y:S01]  /*0420*/  LDC.64 R14, c[0x0][0x380] ;  /* 0x0000e000ff0e7b82 */ /* 0x000e620000000a00 */
[----:B------:R-:W-:-:S13]  /*0430*/  PLOP3.LUT P0, PT, PT, PT, PT, 0x8, 0x80 ;  /* 0x000000000080781c */ /* 0x000fda0003f0e170 */
.L_x_10:
[----:B-1--4-:R-:W-:-:S04]  /*0440*/  IMAD.WIDE R22, R11, 0x8, R14 ;  /* 0x000000080b167825 */ /* 0x012fc800078e020e */
[--C-:B------:R-:W-:Y:S02]  /*0450*/  IMAD.WIDE R20, R7, 0x8, R14.reuse ;  /* 0x0000000807147825 */ /* 0x100fe400078e020e */
[----:B------:R-:W2:Y:S02]  /*0460*/  LDG.E.64 R22, desc[UR6][R22.64] ;  /* 0x0000000616167981 */ /* 0x000ea4000c1e1b00 */
[--C-:B------:R-:W-:Y:S02]  /*0470*/  IMAD.WIDE R24, R26, 0x8, R14.reuse ;  /* 0x000000081a187825 */ /* 0x100fe400078e020e */
[----:B------:R-:W3:Y:S04]  /*0480*/  LDG.E.64 R20, desc[UR6][R20.64] ;  /* 0x0000000614147981 */ /* 0x000ee8000c1e1b00 */
[----:B------:R-:W4:Y:S01]  /*0490*/  LDG.E.64 R24, desc[UR6][R24.64] ;  /* 0x0000000618187981 */ /* 0x000f22000c1e1b00 */
[----:B------:R-:W-:-:S06]  /*04a0*/  IMAD.WIDE R16, R28, 0x8, R14 ;  /* 0x000000081c107825 */ /* 0x000fcc00078e020e */
[----:B------:R-:W5:Y:S01]  /*04b0*/  LDG.E.64 R16, desc[UR6][R16.64] ;  /* 0x0000000610107981 */ /* 0x000f62000c1e1b00 */
[CC--:B------:R-:W-:Y:S02]  /*04c0*/  LEA R19, R0.reuse, R29.reuse, 0x8 ;  /* 0x0000001d00137211 */ /* 0x0c0fe400078e40ff */
[----:B------:R-:W-:Y:S01]  /*04d0*/  LEA R18, R0, R29, 0x9 ;  /* 0x0000001d00127211 */ /* 0x000fe200078e48ff */
[C---:B------:R-:W-:Y:S01]  /*04e0*/  IMAD R11, R10.reuse, 0x80, R11 ;  /* 0x000000800a0b7824 */ /* 0x040fe200078e020b */
[C---:B------:R-:W-:Y:S02]  /*04f0*/  LEA R7, R10.reuse, R7, 0x7 ;  /* 0x000000070a077211 */ /* 0x040fe400078e38ff */
[----:B------:R-:W-:Y:S01]  /*0500*/  LEA R28, R10, R28, 0x7 ;  /* 0x0000001c0a1c7211 */ /* 0x000fe200078e38ff */
[----:B--2---:R1:W-:Y:S04]  /*0510*/  STS.64 [R29], R22 ;  /* 0x000000161d007388 */ /* 0x0043e80000000a00 */
[----:B---3--:R-:W-:Y:S04]  /*0520*/  STS.64 [R19], R20 ;  /* 0x0000001413007388 */ /* 0x008fe80000000a00 */
[----:B----4-:R2:W-:Y:S01]  /*0530*/  STS.64 [R18], R24 ;  /* 0x0000001812007388 */ /* 0x0105e20000000a00 */
[----:B-1----:R-:W-:-:S06]  /*0540*/  IMAD.WIDE R22, R7, 0x8, R14 ;  /* 0x0000000807167825 */ /* 0x002fcc00078e020e */
[----:B------:R-:W3:Y:S01]  /*0550*/  LDG.E.64 R22, desc[UR6][R22.64] ;  /* 0x0000000616167981 */ /* 0x000ee2000c1e1b00 */
[----:B--2---:R-:W-:Y:S01]  /*0560*/  LEA R25, R10, R26, 0x7 ;  /* 0x0000001a0a197211 */ /* 0x004fe200078e38ff */
[----:B------:R-:W-:-:S04]  /*0570*/  IMAD.WIDE R18, R11, 0x8, R14 ;  /* 0x000000080b127825 */ /* 0x000fc800078e020e */
[----:B------:R-:W-:Y:S02]  /*0580*/  IMAD R24, R0, 0x300, R29 ;  /* 0x0000030000187824 */ /* 0x000fe400078e021d */
[--C-:B------:R-:W-:Y:S01]  /*0590*/  IMAD.WIDE R20, R25, 0x8, R14.reuse ;  /* 0x0000000819147825 */ /* 0x100fe200078e020e */
[----:B------:R-:W2:Y:S04]  /*05a0*/  LDG.E.64 R18, desc[UR6][R18.64] ;  /* 0x0000000612127981 */ /* 0x000ea8000c1e1b00 */
[----:B-----5:R1:W-:Y:S04]  /*05b0*/  STS.64 [R24], R16 ;  /* 0x0000001018007388 */ /* 0x0203e80000000a00 */
[----:B------:R-:W4:Y:S01]  /*05c0*/  LDG.E.64 R20, desc[UR6][R20.64] ;  /* 0x0000000614147981 */ /* 0x000f22000c1e1b00 */
[----:B-1----:R-:W-:-:S06]  /*05d0*/  IMAD.WIDE R16, R28, 0x8, R14 ;  /* 0x000000081c107825 */ /* 0x002fcc00078e020e */
[----:B------:R-:W5:Y:S01]  /*05e0*/  LDG.E.64 R16, desc[UR6][R16.64] ;  /* 0x0000000610107981 */ /* 0x000f62000c1e1b00 */
[----:B------:R-:W-:Y:S01]  /*05f0*/  IMAD R29, R0, 0x400, R29 ;  /* 0x00000400001d7824 */ /* 0x000fe200078e021d */
[----:B------:R-:W-:-:S03]  /*0600*/  LEA R11, R10, R11, 0x7 ;  /* 0x0000000b0a0b7211 */ /* 0x000fc600078e38ff */
[C-C-:B------:R-:W-:Y:S01]  /*0610*/  IMAD R24, R0.reuse, 0x200, R29.reuse ;  /* 0x0000020000187824 */ /* 0x140fe200078e021d */
[----:B------:R-:W-:Y:S02]  /*0620*/  LEA R26, R0, R29, 0x8 ;  /* 0x0000001d001a7211 */ /* 0x000fe400078e40ff */
[C---:B------:R-:W-:Y:S01]  /*0630*/  LEA R7, R10.reuse, R7, 0x7 ;  /* 0x000000070a077211 */ /* 0x040fe200078e38ff */
[----:B------:R-:W-:Y:S01]  /*0640*/  IMAD R28, R10, 0x80, R28 ;  /* 0x000000800a1c7824 */ /* 0x000fe200078e021c */
[----:B--2---:R-:W-:Y:S04]  /*0650*/  STS.64 [R29], R18 ;  /* 0x000000121d007388 */ /* 0x004fe80000000a00 */
[----:B---3--:R1:W-:Y:S04]  /*0660*/  STS.64 [R26], R22 ;  /* 0x000000161a007388 */ /* 0x0083e80000000a00 */
[----:B----4-:R2:W-:Y:S01]  /*0670*/  STS.64 [R24], R20 ;  /* 0x0000001418007388 */ /* 0x0105e20000000a00 */
[----:B-1----:R-:W-:-:S02]  /*0680*/  IMAD R26, R0, 0x300, R29 ;  /* 0x00000300001a7824 */ /* 0x002fc400078e021d */
[----:B--2---:R-:W-:-:S03]  /*0690*/  IMAD.WIDE R20, R11, 0x8, R14 ;  /* 0x000000080b147825 */ /* 0x004fc600078e020e */
[----:B-----5:R1:W-:Y:S01]  /*06a0*/  STS.64 [R26], R16 ;  /* 0x000000101a007388 */ /* 0x0203e20000000a00 */
[----:B------:R-:W-:-:S03]  /*06b0*/  IMAD.WIDE R18, R7, 0x8, R14 ;  /* 0x0000000807127825 */ /* 0x000fc600078e020e */
[----:B------:R-:W2:Y:S04]  /*06c0*/  LDG.E.64 R20, desc[UR6][R20.64] ;  /* 0x0000000614147981 */ /* 0x000ea8000c1e1b00 */
[----:B------:R-:W3:Y:S01]  /*06d0*/  LDG.E.64 R18, desc[UR6][R18.64] ;  /* 0x0000000612127981 */ /* 0x000ee2000c1e1b00 */
[----:B-1----:R-:W-:Y:S01]  /*06e0*/  LEA R26, R10, R25, 0x7 ;  /* 0x000000190a1a7211 */ /* 0x002fe200078e38ff */
[----:B------:R-:W-:-:S04]  /*06f0*/  IMAD.WIDE R24, R28, 0x8, R14 ;  /* 0x000000081c187825 */ /* 0x000fc800078e020e */
[----:B------:R-:W-:Y:S02]  /*0700*/  IMAD.WIDE R22, R26, 0x8, R14 ;  /* 0x000000081a167825 */ /* 0x000fe400078e020e */
[----:B------:R-:W4:Y:S04]  /*0710*/  LDG.E.64 R24, desc[UR6][R24.64] ;  /* 0x0000000618187981 */ /* 0x000f28000c1e1b00 */
[----:B------:R-:W5:Y:S01]  /*0720*/  LDG.E.64 R22, desc[UR6][R22.64] ;  /* 0x0000000616167981 */ /* 0x000f62000c1e1b00 */
[----:B------:R-:W-:Y:S01]  /*0730*/  IMAD R29, R0, 0x400, R29 ;  /* 0x00000400001d7824 */ /* 0x000fe200078e021d */
[C---:B------:R-:W-:Y:S01]  /*0740*/  LEA R11, R10.reuse, R11, 0x7 ;  /* 0x0000000b0a0b7211 */ /* 0x040fe200078e38ff */
[C---:B------:R-:W-:Y:S01]  /*0750*/  IMAD R7, R10.reuse, 0x80, R7 ;  /* 0x000000800a077824 */ /* 0x040fe200078e0207 */
[C---:B------:R-:W-:Y:S01]  /*0760*/  LEA R26, R10.reuse, R26, 0x7 ;  /* 0x0000001a0a1a7211 */ /* 0x040fe200078e38ff */
[----:B------:R-:W-:-:S02]  /*0770*/  IMAD R28, R10, 0x80, R28 ;  /* 0x000000800a1c7824 */ /* 0x000fc400078e021c */
[----:B------:R-:W-:-:S06]  /*0780*/  IMAD.WIDE R16, R11, 0x8, R14 ;  /* 0x000000080b107825 */ /* 0x000fcc00078e020e */
[----:B------:R-:W4:Y:S04]  /*0790*/  LDG.E.64 R16, desc[UR6][R16.64] ;  /* 0x0000000610107981 */ /* 0x000f28000c1e1b00 */
[----:B--2---:R1:W-:Y:S02]  /*07a0*/  STS.64 [R29], R20 ;  /* 0x000000141d007388 */ /* 0x0043e40000000a00 */
[CC--:B-1----:R-:W-:Y:S02]  /*07b0*/  LEA R21, R0.reuse, R29.reuse, 0x8 ;  /* 0x0000001d00157211 */ /* 0x0c2fe400078e40ff */
[----:B------:R-:W-:-:S03]  /*07c0*/  LEA R20, R0, R29, 0x9 ;  /* 0x0000001d00147211 */ /* 0x000fc600078e48ff */
[----:B---3--:R1:W-:Y:S04]  /*07d0*/  STS.64 [R21], R18 ;  /* 0x0000001215007388 */ /* 0x0083e80000000a00 */
[----:B-----5:R2:W-:Y:S01]  /*07e0*/  STS.64 [R20], R22 ;  /* 0x0000001614007388 */ /* 0x0205e20000000a00 */
[----:B-1----:R-:W-:-:S05]  /*07f0*/  IMAD R19, R0, 0x300, R29 ;  /* 0x0000030000137824 */ /* 0x002fca00078e021d */
[----:B----4-:R1:W-:Y:S01]  /*0800*/  STS.64 [R19], R24 ;  /* 0x0000001813007388 */ /* 0x0103e20000000a00 */
[----:B--2---:R-:W-:-:S04]  /*0810*/  IMAD.WIDE R22, R26, 0x8, R14 ;  /* 0x000000081a167825 */ /* 0x004fc800078e020e */
[--C-:B------:R-:W-:Y:S02]  /*0820*/  IMAD.WIDE R20, R28, 0x8, R14.reuse ;  /* 0x000000081c147825 */ /* 0x100fe400078e020e */
[----:B------:R-:W2:Y:S04]  /*0830*/  LDG.E.64 R22, desc[UR6][R22.64] ;  /* 0x0000000616167981 */ /* 0x000ea8000c1e1b00 */
[----:B------:R-:W3:Y:S01]  /*0840*/  LDG.E.64 R20, desc[UR6][R20.64] ;  /* 0x0000000614147981 */ /* 0x000ee2000c1e1b00 */
[----:B-1----:R-:W-:-:S06]  /*0850*/  IMAD.WIDE R18, R7, 0x8, R14 ;  /* 0x0000000807127825 */ /* 0x002fcc00078e020e */
[----:B------:R-:W4:Y:S01]  /*0860*/  LDG.E.64 R18, desc[UR6][R18.64] ;  /* 0x0000000612127981 */ /* 0x000f22000c1e1b00 */
[----:B------:R-:W-:-:S04]  /*0870*/  LEA R29, R0, R29, 0xa ;  /* 0x0000001d001d7211 */ /* 0x000fc800078e50ff */
[CC--:B------:R-:W-:Y:S01]  /*0880*/  LEA R25, R0.reuse, R29.reuse, 0x8 ;  /* 0x0000001d00197211 */ /* 0x0c0fe200078e40ff */
[----:B------:R1:W-:Y:S01]  /*0890*/  STS.64 [R29], R16 ;  /* 0x000000101d007388 */ /* 0x0003e20000000a00 */
[C---:B------:R-:W-:Y:S02]  /*08a0*/  LEA R24, R0.reuse, R29, 0x9 ;  /* 0x0000001d00187211 */ /* 0x040fe400078e48ff */
[----:B------:R-:W-:Y:S01]  /*08b0*/  IADD3 R9, PT, PT, R9, 0x10, RZ ;  /* 0x0000001009097810 */ /* 0x000fe20007ffe0ff */
[----:B-1----:R-:W-:-:S03]  /*08c0*/  IMAD R17, R0, 0x300, R29 ;  /* 0x0000030000117824 */ /* 0x002fc600078e021d */
[----:B------:R-:W-:Y:S01]  /*08d0*/  ISETP.GE.AND P1, PT, R9, -0xc, PT ;  /* 0xfffffff40900780c */ /* 0x000fe20003f26270 */
[----:B------:R-:W-:-:S05]  /*08e0*/  IMAD R27, R0, 0x4, R27 ;  /* 0x00000004001b7824 */ /* 0x000fca00078e021b */
[----:B------:R-:W-:-:S05]  /*08f0*/  LEA R27, R0, R27, 0x2 ;  /* 0x0000001b001b7211 */ /* 0x000fca00078e10ff */
[----:B------:R-:W-:Y:S01]  /*0900*/  IMAD R27, R0, 0x4, R27 ;  /* 0x00000004001b7824 */ /* 0x000fe200078e021b */
[C---:B------:R-:W-:Y:S01]  /*0910*/  LEA R11, R10.reuse, R11, 0x7 ;  /* 0x0000000b0a0b7211 */ /* 0x040fe200078e38ff */
[C---:B------:R-:W-:Y:S01]  /*0920*/  IMAD R7, R10.reuse, 0x80, R7 ;  /* 0x000000800a077824 */ /* 0x040fe200078e0207 */
[----:B------:R-:W-:Y:S01]  /*0930*/  LEA R26, R10, R26, 0x7 ;  /* 0x0000001a0a1a7211 */ /* 0x000fe200078e38ff */
[C---:B------:R-:W-:Y:S01]  /*0940*/  IMAD R29, R0.reuse, 0x400, R29 ;  /* 0x00000400001d7824 */ /* 0x040fe200078e021d */
[----:B------:R-:W-:Y:S02]  /*0950*/  LEA R27, R0, R27, 0x2 ;  /* 0x0000001b001b7211 */ /* 0x000fe400078e10ff */
[----:B------:R-:W-:Y:S01]  /*0960*/  LEA R28, R10, R28, 0x7 ;  /* 0x0000001c0a1c7211 */ /* 0x000fe200078e38ff */
[----:B----4-:R4:W-:Y:S04]  /*0970*/  STS.64 [R25], R18 ;  /* 0x0000001219007388 */ /* 0x0109e80000000a00 */
[----:B--2---:R4:W-:Y:S04]  /*0980*/  STS.64 [R24], R22 ;  /* 0x0000001618007388 */ /* 0x0049e80000000a00 */
[----:B---3--:R4:W-:Y:S01]  /*0990*/  STS.64 [R17], R20 ;  /* 0x0000001411007388 */ /* 0x0089e20000000a00 */
[----:B------:R-:W-:Y:S05]  /*09a0*/  @!P1 BRA `(.L_x_10) ;  /* 0xfffffff800a49947 */ /* 0x000fea000383ffff */
.L_x_9:
[----:B------:R-:W-:-:S04]  /*09b0*/  IADD3 R14, PT, PT, -R9, RZ, RZ ;  /* 0x000000ff090e7210 */ /* 0x000fc80007ffe1ff */
[----:B------:R-:W-:-:S13]  /*09c0*/  ISETP.GT.AND P1, PT, R14, 0x4, PT ;  /* 0x000000040e00780c */ /* 0x000fda0003f24270 */
[----:B------:R-:W-:Y:S05]  /*09d0*/  @!P1 BRA `(.L_x_11) ;  /* 0x0000000000b49947 */ /* 0x000fea0003800000 */
[----:B----4-:R-:W1:Y:S02]  /*09e0*/  LDC.64 R20, c[0x0][0x380] ;  /* 0x0000e000ff147b82 */ /* 0x010e640000000a00 */
[----:B-1----:R-:W-:-:S04]  /*09f0*/  IMAD.WIDE R14, R11, 0x8, R20 ;  /* 0x000000080b0e7825 */ /* 0x002fc800078e0214 */
[--C-:B------:R-:W-:Y:S02]  /*0a00*/  IMAD.WIDE R18, R7, 0x8, R20.reuse ;  /* 0x0000000807127825 */ /* 0x100fe400078e0214 */
[----:B------:R-:W2:Y:S02]  /*0a10*/  LDG.E.64 R14, desc[UR6][R14.64] ;  /* 0x000000060e0e7981 */ /* 0x000ea4000c1e1b00 */
[--C-:B------:R-:W-:Y:S02]  /*0a20*/  IMAD.WIDE R24, R26, 0x8, R20.reuse ;  /* 0x000000081a187825 */ /* 0x100fe400078e0214 */
[----:B------:R-:W3:Y:S02]  /*0a30*/  LDG.E.64 R18, desc[UR6][R18.64] ;  /* 0x0000000612127981 */ /* 0x000ee4000c1e1b00 */
[----:B------:R-:W-:Y:S02]  /*0a40*/  IMAD.WIDE R22, R28, 0x8, R20 ;  /* 0x000000081c167825 */ /* 0x000fe400078e0214 */
[----:B------:R-:W4:Y:S04]  /*0a50*/  LDG.E.64 R24, desc[UR6][R24.64] ;  /* 0x0000000618187981 */ /* 0x000f28000c1e1b00 */
[----:B------:R-:W5:Y:S01]  /*0a60*/  LDG.E.64 R22, desc[UR6][R22.64] ;  /* 0x0000000616167981 */ /* 0x000f62000c1e1b00 */
[C---:B------:R-:W-:Y:S01]  /*0a70*/  LEA R17, R0.reuse, R29, 0x8 ;  /* 0x0000001d00117211 */ /* 0x040fe200078e40ff */
[----:B------:R-:W-:Y:S01]  /*0a80*/  IMAD R16, R0, 0x200, R29 ;  /* 0x0000020000107824 */ /* 0x000fe200078e021d */
[----:B------:R-:W-:-:S02]  /*0a90*/  LEA R11, R10, R11, 0x7 ;  /* 0x0000000b0a0b7211 */ /* 0x000fc400078e38ff */
[----:B------:R-:W-:Y:S01]  /*0aa0*/  LEA R7, R10, R7, 0x7 ;  /* 0x000000070a077211 */ /* 0x000fe200078e38ff */
[----:B--2---:R-:W-:Y:S04]  /*0ab0*/  STS.64 [R29], R14 ;  /* 0x0000000e1d007388 */ /* 0x004fe80000000a00 */
[----:B---3--:R1:W-:Y:S04]  /*0ac0*/  STS.64 [R17], R18 ;  /* 0x0000001211007388 */ /* 0x0083e80000000a00 */
[----:B----4-:R2:W-:Y:S01]  /*0ad0*/  STS.64 [R16], R24 ;  /* 0x0000001810007388 */ /* 0x0105e20000000a00 */
[----:B-1----:R-:W-:-:S02]  /*0ae0*/  IMAD R17, R0, 0x300, R29 ;  /* 0x0000030000117824 */ /* 0x002fc400078e021d */
[----:B------:R-:W-:Y:S01]  /*0af0*/  IMAD.WIDE R14, R11, 0x8, R20 ;  /* 0x000000080b0e7825 */ /* 0x000fe200078e0214 */
[C---:B--2---:R-:W-:Y:S02]  /*0b00*/  LEA R25, R10.reuse, R28, 0x7 ;  /* 0x0000001c0a197211 */ /* 0x044fe400078e38ff */
[----:B-----5:R1:W-:Y:S04]  /*0b10*/  STS.64 [R17], R22 ;  /* 0x0000001611007388 */ /* 0x0203e80000000a00 */
[----:B------:R-:W2:Y:S01]  /*0b20*/  LDG.E.64 R14, desc[UR6][R14.64] ;  /* 0x000000060e0e7981 */ /* 0x000ea2000c1e1b00 */
[----:B-1----:R-:W-:Y:S02]  /*0b30*/  IMAD R23, R10, 0x80, R26 ;  /* 0x000000800a177824 */ /* 0x002fe400078e021a */
[----:B------:R-:W-:-:S04]  /*0b40*/  IMAD.WIDE R16, R7, 0x8, R20 ;  /* 0x0000000807107825 */ /* 0x000fc800078e0214 */
[--C-:B------:R-:W-:Y:S02]  /*0b50*/  IMAD.WIDE R18, R23, 0x8, R20.reuse ;  /* 0x0000000817127825 */ /* 0x100fe400078e0214 */
[----:B------:R-:W3:Y:S02]  /*0b60*/  LDG.E.64 R16, desc[UR6][R16.64] ;  /* 0x0000000610107981 */ /* 0x000ee4000c1e1b00 */
[----:B------:R-:W-:Y:S02]  /*0b70*/  IMAD.WIDE R20, R25, 0x8, R20 ;  /* 0x0000000819147825 */ /* 0x000fe400078e0214 */
[----:B------:R-:W4:Y:S04]  /*0b80*/  LDG.E.64 R18, desc[UR6][R18.64] ;  /* 0x0000000612127981 */ /* 0x000f28000c1e1b00 */
[----:B------:R-:W5:Y:S01]  /*0b90*/  LDG.E.64 R20, desc[UR6][R20.64] ;  /* 0x0000000614147981 */ /* 0x000f62000c1e1b00 */
[----:B------:R-:W-:-:S04]  /*0ba0*/  LEA R29, R0, R29, 0xa ;  /* 0x0000001d001d7211 */ /* 0x000fc800078e50ff */
[C---:B------:R-:W-:Y:S01]  /*0bb0*/  LEA R24, R0.reuse, R29, 0x9 ;  /* 0x0000001d00187211 */ /* 0x040fe200078e48ff */
[C---:B------:R-:W-:Y:S01]  /*0bc0*/  IMAD R22, R0.reuse, 0x100, R29 ;  /* 0x0000010000167824 */ /* 0x040fe200078e021d */
[----:B------:R-:W-:Y:S01]  /*0bd0*/  LEA R27, R0, R27, 0x2 ;  /* 0x0000001b001b7211 */ /* 0x000fe200078e10ff */
[----:B------:R-:W-:Y:S01]  /*0be0*/  VIADD R9, R9, 0x8 ;  /* 0x0000000809097836 */ /* 0x000fe20000000000 */
[----:B------:R-:W-:Y:S01]  /*0bf0*/  PLOP3.LUT P0, PT, PT, PT, PT, 0x8, 0x80 ;  /* 0x000000000080781c */ /* 0x000fe20003f0e170 */
[----:B------:R-:W-:Y:S01]  /*0c00*/  IMAD R26, R10, 0x80, R23 ;  /* 0x000000800a1a7824 */ /* 0x000fe200078e0217 */
[----:B------:R-:W-:Y:S02]  /*0c10*/  LEA R27, R0, R27, 0x2 ;  /* 0x0000001b001b7211 */ /* 0x000fe400078e10ff */
[C---:B------:R-:W-:Y:S02]  /*0c20*/  LEA R7, R10.reuse, R7, 0x7 ;  /* 0x000000070a077211 */ /* 0x040fe400078e38ff */
[----:B------:R-:W-:-:S02]  /*0c30*/  LEA R28, R10, R25, 0x7 ;  /* 0x000000190a1c7211 */ /* 0x000fc400078e38ff */
[----:B------:R-:W-:Y:S01]  /*0c40*/  LEA R11, R10, R11, 0x7 ;  /* 0x0000000b0a0b7211 */ /* 0x000fe200078e38ff */
[----:B--2---:R1:W-:Y:S02]  /*0c50*/  STS.64 [R29], R14 ;  /* 0x0000000e1d007388 */ /* 0x0043e40000000a00 */
[C-C-:B-1----:R-:W-:Y:S02]  /*0c60*/  IMAD R15, R0.reuse, 0x300, R29.reuse ;  /* 0x00000300000f7824 */ /* 0x142fe400078e021d */
[----:B---3--:R1:W-:Y:S04]  /*0c70*/  STS.64 [R22], R16 ;  /* 0x0000001016007388 */ /* 0x0083e80000000a00 */
[----:B----4-:R1:W-:Y:S04]  /*0c80*/  STS.64 [R24], R18 ;  /* 0x0000001218007388 */ /* 0x0103e80000000a00 */
[----:B-----5:R1:W-:Y:S01]  /*0c90*/  STS.64 [R15], R20 ;  /* 0x000000140f007388 */ /* 0x0203e20000000a00 */
[----:B------:R-:W-:-:S07]  /*0ca0*/  IMAD R29, R0, 0x400, R29 ;  /* 0x00000400001d7824 */ /* 0x000fce00078e021d */
.L_x_11:
[----:B------:R-:W-:-:S13]  /*0cb0*/  ISETP.NE.OR P0, PT, R9, RZ, P0 ;  /* 0x000000ff0900720c */ /* 0x000fda0000705670 */
[----:B------:R-:W-:Y:S05]  /*0cc0*/  @!P0 BRA `(.L_x_7) ;  /* 0x0000000000608947 */ /* 0x000fea0003800000 */
.L_x_8:
[----:B01--4-:R-:W-:-:S04]  /*0cd0*/  IMAD.WIDE R20, R11, 0x8, R12 ;  /* 0x000000080b147825 */ /* 0x013fc800078e020c */
[--C-:B--2---:R-:W-:Y:S02]  /*0ce0*/  IMAD.WIDE R18, R7, 0x8, R12.reuse ;  /* 0x0000000807127825 */ /* 0x104fe400078e020c */
[----:B------:R-:W2:Y:S02]  /*0cf0*/  LDG.E.64 R20, desc[UR6][R20.64] ;  /* 0x0000000614147981 */ /* 0x000ea4000c1e1b00 */
[--C-:B------:R-:W-:Y:S02]  /*0d00*/  IMAD.WIDE R16, R26, 0x8, R12.reuse ;  /* 0x000000081a107825 */ /* 0x100fe400078e020c */
[----:B------:R-:W3:Y:S02]  /*0d10*/  LDG.E.64 R18, desc[UR6][R18.64] ;  /* 0x0000000612127981 */ /* 0x000ee4000c1e1b00 */
[----:B------:R-:W-:Y:S02]  /*0d20*/  IMAD.WIDE R14, R28, 0x8, R12 ;  /* 0x000000081c0e7825 */ /* 0x000fe400078e020c */
[----:B------:R-:W4:Y:S04]  /*0d30*/  LDG.E.64 R16, desc[UR6][R16.64] ;  /* 0x0000000610107981 */ /* 0x000f28000c1e1b00 */
[----:B------:R-:W5:Y:S01]  /*0d40*/  LDG.E.64 R14, desc[UR6][R14.64] ;  /* 0x000000060e0e7981 */ /* 0x000f62000c1e1b00 */
[CC--:B------:R-:W-:Y:S01]  /*0d50*/  LEA R23, R0.reuse, R29.reuse, 0x8 ;  /* 0x0000001d00177211 */ /* 0x0c0fe200078e40ff */
[C---:B------:R-:W-:Y:S01]  /*0d60*/  IMAD R22, R0.reuse, 0x300, R29 ;  /* 0x0000030000167824 */ /* 0x040fe200078e021d */
[C---:B------:R-:W-:Y:S01]  /*0d70*/  LEA R25, R0.reuse, R29, 0x9 ;  /* 0x0000001d00197211 */ /* 0x040fe200078e48ff */
[----:B------:R-:W-:Y:S01]  /*0d80*/  VIADD R9, R9, 0x4 ;  /* 0x0000000409097836 */ /* 0x000fe20000000000 */
[----:B------:R-:W-:Y:S01]  /*0d90*/  LEA R27, R0, R27, 0x2 ;  /* 0x0000001b001b7211 */ /* 0x000fe200078e10ff */
[C---:B------:R-:W-:Y:S01]  /*0da0*/  IMAD R26, R10.reuse, 0x80, R26 ;  /* 0x000000800a1a7824 */ /* 0x040fe200078e021a */
[----:B------:R-:W-:-:S02]  /*0db0*/  LEA R7, R10, R7, 0x7 ;  /* 0x000000070a077211 */ /* 0x000fc400078e38ff */
[----:B------:R-:W-:Y:S02]  /*0dc0*/  ISETP.NE.AND P0, PT, R9, RZ, PT ;  /* 0x000000ff0900720c */ /* 0x000fe40003f05270 */
[C---:B------:R-:W-:Y:S02]  /*0dd0*/  LEA R28, R10.reuse, R28, 0x7 ;  /* 0x0000001c0a1c7211 */ /* 0x040fe400078e38ff */
[----:B------:R-:W-:Y:S01]  /*0de0*/  LEA R11, R10, R11, 0x7 ;  /* 0x0000000b0a0b7211 */ /* 0x000fe200078e38ff */
[----:B--2---:R0:W-:Y:S04]  /*0df0*/  STS.64 [R29], R20 ;  /* 0x000000141d007388 */ /* 0x0041e80000000a00 */
[----:B---3--:R2:W-:Y:S04]  /*0e00*/  STS.64 [R23], R18 ;  /* 0x0000001217007388 */ /* 0x0085e80000000a00 */
[----:B----4-:R2:W-:Y:S04]  /*0e10*/  STS.64 [R25], R16 ;  /* 0x0000001019007388 */ /* 0x0105e80000000a00 */
[----:B-----5:R2:W-:Y:S01]  /*0e20*/  STS.64 [R22], R14 ;  /* 0x0000000e16007388 */ /* 0x0205e20000000a00 */
[----:B0-----:R-:W-:Y:S01]  /*0e30*/  IMAD R29, R0, 0x400, R29 ;  /* 0x00000400001d7824 */ /* 0x001fe200078e021d */
[----:B------:R-:W-:Y:S06]  /*0e40*/  @P0 BRA `(.L_x_8) ;  /* 0xfffffffc00a00947 */ /* 0x000fec000383ffff */
.L_x_7:
[----:B------:R-:W-:-:S13]  /*0e50*/  ISETP.NE.AND P1, PT, R8, RZ, PT ;  /* 0x000000ff0800720c */ /* 0x000fda0003f25270 */
[----:B------:R-:W-:Y:S05]  /*0e60*/  @!P1 BRA `(.L_x_12) ;  /* 0x0000000000549947 */ /* 0x000fea0003800000 */
[----:B------:R-:W3:Y:S01]  /*0e70*/  S2UR UR5, SR_CgaCtaId ;  /* 0x00000000000579c3 */ /* 0x000ee20000008800 */
[----:B0-----:R-:W-:Y:S01]  /*0e80*/  IADD3 R27, PT, PT, R5, R27, RZ ;  /* 0x0000001b051b7210 */ /* 0x001fe20007ffe0ff */
[----:B------:R-:W-:Y:S01]  /*0e90*/  UMOV UR4, 0x400 ;  /* 0x0000040000047882 */ /* 0x000fe20000000000 */
[----:B-12---:R-:W-:Y:S01]  /*0ea0*/  IMAD R16, R0, UR8, RZ ;  /* 0x0000000800107c24 */ /* 0x006fe2000f8e02ff */
[----:B------:R-:W-:Y:S02]  /*0eb0*/  IADD3 R14, PT, PT, -R8, RZ, RZ ;  /* 0x000000ff080e7210 */ /* 0x000fe40007ffe1ff */
[----:B------:R-:W-:Y:S01]  /*0ec0*/  LEA R7, R4, R27, 0x5 ;  /* 0x0000001b04077211 */ /* 0x000fe200078e28ff */
[----:B------:R-:W-:Y:S01]  /*0ed0*/  IMAD R9, R27, 0x20, R3 ;  /* 0x000000201b097824 */ /* 0x000fe200078e0203 */
[----:B------:R-:W0:Y:S03]  /*0ee0*/  LDC.64 R10, c[0x0][0x380] ;  /* 0x0000e000ff0a7b82 */ /* 0x000e260000000a00 */
[----:B------:R-:W-:-:S05]  /*0ef0*/  IMAD R12, R7, UR8, RZ ;  /* 0x00000008070c7c24 */ /* 0x000fca000f8e02ff */
[----:B------:R-:W-:-:S05]  /*0f00*/  LEA R7, R12, R3, 0x5 ;  /* 0x000000030c077211 */ /* 0x000fca00078e28ff */
[----:B------:R-:W-:Y:S01]  /*0f10*/  IMAD R7, R2, 0x20, R7 ;  /* 0x0000002002077824 */ /* 0x000fe200078e0207 */
[----:B---3--:R-:W-:-:S06]  /*0f20*/  ULEA UR4, UR5, UR4, 0x18 ;  /* 0x0000000405047291 */ /* 0x008fcc000f8ec0ff */
[----:B------:R-:W-:-:S07]  /*0f30*/  LEA R9, R9, UR4, 0x3 ;  /* 0x0000000409097c11 */ /* 0x000fce000f8e18ff */
.L_x_13:
[----:B0-----:R-:W-:-:S06]  /*0f40*/  IMAD.WIDE R12, R7, 0x8, R10 ;  /* 0x00000008070c7825 */ /* 0x001fcc00078e020a */
[----:B------:R-:W2:Y:S01]  /*0f50*/  LDG.E.64 R12, desc[UR6][R12.64] ;  /* 0x000000060c0c7981 */ /* 0x000ea2000c1e1b00 */
[----:B------:R-:W-:Y:S02]  /*0f60*/  IADD3 R14, PT, PT, R14, 0x1, RZ ;  /* 0x000000010e0e7810 */ /* 0x000fe40007ffe0ff */
[----:B------:R-:W-:Y:S02]  /*0f70*/  LEA R7, R16, R7, 0x5 ;  /* 0x0000000710077211 */ /* 0x000fe400078e28ff */
[----:B------:R-:W-:Y:S01]  /*0f80*/  ISETP.NE.AND P0, PT, R14, RZ, PT ;  /* 0x000000ff0e00720c */ /* 0x000fe20003f05270 */
[----:B--2---:R0:W-:Y:S02]  /*0f90*/  STS.64 [R9], R12 ;  /* 0x0000000c09007388 */ /* 0x0041e40000000a00 */
[----:B0-----:R-:W-:-:S10]  /*0fa0*/  IMAD R9, R0, 0x100, R9 ;  /* 0x0000010000097824 */ /* 0x001fd400078e0209 */
[----:B------:R-:W-:Y:S05]  /*0fb0*/  @P0 BRA `(.L_x_13) ;  /* 0xfffffffc00e00947 */ /* 0x000fea000383ffff */
.L_x_12:
[----:B------:R-:W-:Y:S01]  /*0fc0*/  BAR.SYNC.DEFER_BLOCKING 0x0 ;  /* 0x0000000000007b1d */ /* 0x000fe20000010000 */
[----:B------:R-:W-:-:S05]  /*0fd0*/  HFMA2 R7, -RZ, RZ, 0, 0 ;  /* 0x00000000ff077431 */ /* 0x000fca00000001ff */
[----:B------:R-:W-:Y:S05]  /*0fe0*/  @!P2 BRA `(.L_x_14) ;  /* 0x0000000c0010a947 */ /* 0x000fea0003800000 */
[----:B------:R-:W3:Y:S01]  /*0ff0*/  S2UR UR5, SR_CgaCtaId ;  /* 0x00000000000579c3 */ /* 0x000ee20000008800 */
[----:B------:R-:W-:Y:S01]  /*1000*/  LOP3.LUT R9, R6, 0xfffffffc, RZ, 0xc0, !PT ;  /* 0xfffffffc06097812 */ /* 0x000fe200078ec0ff */
[----:B0-----:R-:W-:Y:S01]  /*1010*/  IMAD R13, R2, 0x20, R5 ;  /* 0x00000020020d7824 */ /* 0x001fe200078e0205 */
[----:B-12---:R-:W-:Y:S01]  /*1020*/  IADD3 R15, PT, PT, R5, R0, RZ ;  /* 0x00000000050f7210 */ /* 0x006fe20007ffe0ff */
[----:B------:R-:W-:Y:S01]  /*1030*/  UMOV UR4, 0x400 ;  /* 0x0000040000047882 */ /* 0x000fe20000000000 */
[----:B----4-:R-:W-:Y:S01]  /*1040*/  LEA R23, R3, R5, 0x5 ;  /* 0x0000000503177211 */ /* 0x010fe200078e28ff */
[----:B------:R-:W-:Y:S01]  /*1050*/  IMAD.MOV R9, RZ, RZ, -R9 ;  /* 0x000000ffff097224 */ /* 0x000fe200078e0a09 */
[----:B------:R-:W-:Y:S01]  /*1060*/  LEA R14, R0, R13, 0x1 ;  /* 0x0000000d000e7211 */ /* 0x000fe200078e08ff */
[----:B------:R-:W0:Y:S01]  /*1070*/  LDC.64 R10, c[0x0][0x388] ;  /* 0x0000e200ff0a7b82 */ /* 0x000e220000000a00 */
[----:B------:R-:W-:Y:S01]  /*1080*/  LEA R12, R2, R15, 0x5 ;  /* 0x0000000f020c7211 */ /* 0x000fe200078e28ff */
[----:B------:R-:W-:Y:S01]  /*1090*/  IMAD R15, R0, 0x3, R13 ;  /* 0x00000003000f7824 */ /* 0x000fe200078e020d */
[----:B------:R-:W-:Y:S01]  /*10a0*/  ISETP.GE.AND P0, PT, R9, RZ, PT ;  /* 0x000000ff0900720c */ /* 0x000fe20003f06270 */
[----:B------:R-:W-:Y:S01]  /*10b0*/  IMAD R14, R14, UR8, RZ ;  /* 0x000000080e0e7c24 */ /* 0x000fe2000f8e02ff */
[----:B------:R-:W-:Y:S01]  /*10c0*/  MOV R7, RZ ;  /* 0x000000ff00077202 */ /* 0x000fe20000000f00 */
[----:B------:R-:W-:-:S02]  /*10d0*/  IMAD R18, R13, UR8, RZ ;  /* 0x000000080d127c24 */ /* 0x000fc4000f8e02ff */
[----:B------:R-:W-:Y:S01]  /*10e0*/  IMAD R12, R12, UR8, RZ ;  /* 0x000000080c0c7c24 */ /* 0x000fe2000f8e02ff */
[-C--:B------:R-:W-:Y:S01]  /*10f0*/  LEA R13, R14, R3.reuse, 0x5 ;  /* 0x000000030e0d7211 */ /* 0x080fe200078e28ff */
[----:B------:R-:W-:Y:S02]  /*1100*/  IMAD R16, R15, UR8, RZ ;  /* 0x000000080f107c24 */ /* 0x000fe4000f8e02ff */
[--C-:B------:R-:W-:Y:S01]  /*1110*/  IMAD R25, R18, 0x20, R3.reuse ;  /* 0x0000002012197824 */ /* 0x100fe200078e0203 */
[----:B------:R-:W-:Y:S01]  /*1120*/  LEA R29, R12, R3, 0x5 ;  /* 0x000000030c1d7211 */ /* 0x000fe200078e28ff */
[----:B------:R-:W-:Y:S01]  /*1130*/  IMAD R27, R16, 0x20, R3 ;  /* 0x00000020101b7824 */ /* 0x000fe200078e0203 */
[----:B---3--:R-:W-:Y:S01]  /*1140*/  ULEA UR4, UR5, UR4, 0x18 ;  /* 0x0000000405047291 */ /* 0x008fe2000f8ec0ff */
[----:B------:R-:W-:Y:S01]  /*1150*/  IMAD R6, R0, UR8, RZ ;  /* 0x0000000800067c24 */ /* 0x000fe2000f8e02ff */
[C---:B------:R-:W-:Y:S01]  /*1160*/  LEA R25, R4.reuse, R25, 0x5 ;  /* 0x0000001904197211 */ /* 0x040fe200078e28ff */
[C---:B------:R-:W-:Y:S01]  /*1170*/  IMAD R24, R4.reuse, 0x20, R13 ;  /* 0x0000002004187824 */ /* 0x040fe200078e020d */
[----:B------:R-:W-:-:S02]  /*1180*/  LEA R29, R4, R29, 0x5 ;  /* 0x0000001d041d7211 */ /* 0x000fc400078e28ff */
[----:B------:R-:W-:Y:S02]  /*1190*/  LEA R23, R23, UR4, 0x3 ;  /* 0x0000000417177c11 */ /* 0x000fe4000f8e18ff */
[----:B------:R-:W-:Y:S01]  /*11a0*/  LEA R27, R4, R27, 0x5 ;  /* 0x0000001b041b7211 */ /* 0x000fe200078e28ff */
[----:B------:R-:W-:Y:S06]  /*11b0*/  @P0 BRA `(.L_x_15) ;  /* 0x00000008003c0947 */ /* 0x000fec0003800000 */
[----:B------:R-:W-:Y:S02]  /*11c0*/  IADD3 R12, PT, PT, -R9, RZ, RZ ;  /* 0x000000ff090c7210 */ /* 0x000fe40007ffe1ff */
[----:B------:R-:W-:Y:S02]  /*11d0*/  PLOP3.LUT P0, PT, PT, PT, PT, 0x80, 0x8 ;  /* 0x000000000008781c */ /* 0x000fe40003f0f070 */
[----:B------:R-:W-:-:S13]  /*11e0*/  ISETP.GT.AND P2, PT, R12, 0xc, PT ;  /* 0x0000000c0c00780c */ /* 0x000fda0003f44270 */
[----:B------:R-:W-:Y:S05]  /*11f0*/  @!P2 BRA `(.L_x_16) ;  /* 0x000000040064a947 */ /* 0x000fea0003800000 */
[----:B------:R-:W1:Y:S01]  /*1200*/  LDC.64 R12, c[0x0][0x388] ;  /* 0x0000e200ff0c7b82 */ /* 0x000e620000000a00 */
[----:B------:R-:W-:-:S13]  /*1210*/  PLOP3.LUT P0, PT, PT, PT, PT, 0x8, 0x80 ;  /* 0x000000000080781c */ /* 0x000fda0003f0e170 */
.L_x_17:
[----:B------:R2:W3:Y:S01]  /*1220*/  LDS.64 R20, [R23] ;  /* 0x0000000017147984 */ /* 0x0004e20000000a00 */
[C---:B------:R-:W-:Y:S01]  /*1230*/  IMAD R22, R0.reuse, 0x8, R23 ;  /* 0x0000000800167824 */ /* 0x040fe200078e0217 */
[----:B------:R-:W-:Y:S01]  /*1240*/  LEA R26, R0, R23, 0x4 ;  /* 0x00000017001a7211 */ /* 0x000fe200078e20ff */
[----:B-1----:R-:W-:Y:S01]  /*1250*/  IMAD.WIDE R14, R25, 0x8, R12 ;  /* 0x00000008190e7825 */ /* 0x002fe200078e020c */
[----:B------:R-:W-:Y:S02]  /*1260*/  LEA R25, R6, R25, 0x7 ;  /* 0x0000001906197211 */ /* 0x000fe400078e38ff */
[----:B------:R1:W4:Y:S01]  /*1270*/  LDS.64 R16, [R22] ;  /* 0x0000000016107984 */ /* 0x0003220000000a00 */
[C---:B------:R-:W-:Y:S01]  /*1280*/  IMAD R28, R0.reuse, 0x18, R23 ;  /* 0x00000018001c7824 */ /* 0x040fe200078e0217 */
[----:B--2---:R-:W-:Y:S02]  /*1290*/  LEA R23, R0, R23, 0x5 ;  /* 0x0000001700177211 */ /* 0x004fe400078e28ff */
[----:B------:R2:W5:Y:S01]  /*12a0*/  LDS.64 R18, [R26] ;  /* 0x000000001a127984 */ /* 0x0005620000000a00 */
[----:B------:R-:W-:-:S02]  /*12b0*/  IADD3 R9, PT, PT, R9, 0x10, RZ ;  /* 0x0000001009097810 */ /* 0x000fc40007ffe0ff */
[C---:B------:R-:W-:Y:S02]  /*12c0*/  LEA R7, R0.reuse, R7, 0x2 ;  /* 0x0000000700077211 */ /* 0x040fe400078e10ff */
[C---:B-1----:R-:W-:Y:S02]  /*12d0*/  LEA R22, R0.reuse, R23, 0x4 ;  /* 0x0000001700167211 */ /* 0x042fe400078e20ff */
[----:B------:R-:W-:Y:S01]  /*12e0*/  ISETP.GE.AND P2, PT, R9, -0xc, PT ;  /* 0xfffffff40900780c */ /* 0x000fe20003f46270 */
[C---:B--2---:R-:W-:Y:S02]  /*12f0*/  IMAD R26, R0.reuse, 0x8, R23 ;  /* 0x00000008001a7824 */ /* 0x044fe400078e0217 */
[----:B------:R-:W-:-:S05]  /*1300*/  IMAD R7, R0, 0x4, R7 ;  /* 0x0000000400077824 */ /* 0x000fca00078e0207 */
[----:B------:R-:W-:-:S05]  /*1310*/  LEA R7, R0, R7, 0x2 ;  /* 0x0000000700077211 */ /* 0x000fca00078e10ff */
[----:B------:R-:W-:Y:S01]  /*1320*/  IMAD R7, R0, 0x4, R7 ;  /* 0x0000000400077824 */ /* 0x000fe200078e0207 */
[----:B---3--:R1:W-:Y:S04]  /*1330*/  STG.E.64 desc[UR6][R14.64], R20 ;  /* 0x000000140e007986 */ /* 0x0083e8000c101b06 */
[----:B------:R-:W2:Y:S01]  /*1340*/  LDS.64 R14, [R28] ;  /* 0x000000001c0e7984 */ /* 0x000ea20000000a00 */
[----:B-1----:R-:W-:-:S05]  /*1350*/  IMAD.WIDE R20, R29, 0x8, R12 ;  /* 0x000000081d147825 */ /* 0x002fca00078e020c */
[----:B----4-:R1:W-:Y:S02]  /*1360*/  STG.E.64 desc[UR6][R20.64], R16 ;  /* 0x0000001014007986 */ /* 0x0103e4000c101b06 */
[----:B-1----:R-:W-:Y:S01]  /*1370*/  IMAD.WIDE R16, R24, 0x8, R12 ;  /* 0x0000000818107825 */ /* 0x002fe200078e020c */
[----:B------:R-:W-:-:S03]  /*1380*/  LEA R24, R6, R24, 0x7 ;  /* 0x0000001806187211 */ /* 0x000fc600078e38ff */
[----:B------:R-:W-:Y:S01]  /*1390*/  IMAD.WIDE R20, R27, 0x8, R12 ;  /* 0x000000081b147825 */ /* 0x000fe200078e020c */
[----:B-----5:R-:W-:Y:S04]  /*13a0*/  STG.E.64 desc[UR6][R16.64], R18 ;  /* 0x0000001210007986 */ /* 0x020fe8000c101b06 */
[----:B------:R-:W1:Y:S04]  /*13b0*/  LDS.64 R18, [R23] ;  /* 0x0000000017127984 */ /* 0x000e680000000a00 */
[----:B------:R3:W4:Y:S04]  /*13c0*/  LDS.64 R16, [R26] ;  /* 0x000000001a107984 */ /* 0x0007280000000a00 */
[----:B--2---:R-:W-:Y:S04]  /*13d0*/  STG.E.64 desc[UR6][R20.64], R14 ;  /* 0x0000000e14007986 */ /* 0x004fe8000c101b06 */
[----:B------:R2:W5:Y:S01]  /*13e0*/  LDS.64 R14, [R22] ;  /* 0x00000000160e7984 */ /* 0x0005620000000a00 */
[C---:B---3--:R-:W-:Y:S01]  /*13f0*/  IMAD R26, R0.reuse, 0x18, R23 ;  /* 0x00000018001a7824 */ /* 0x048fe200078e0217 */
[----:B------:R-:W-:Y:S01]  /*1400*/  LEA R23, R0, R23, 0x5 ;  /* 0x0000001700177211 */ /* 0x000fe200078e28ff */
[----:B--2---:R-:W-:-:S02]  /*1410*/  IMAD R22, R6, 0x80, R29 ;  /* 0x0000008006167824 */ /* 0x004fc400078e021d */
[----:B------:R-:W-:Y:S01]  /*1420*/  IMAD.WIDE R28, R25, 0x8, R12 ;  /* 0x00000008191c7825 */ /* 0x000fe200078e020c */
[----:B------:R-:W-:-:S03]  /*1430*/  LEA R25, R6, R25, 0x7 ;  /* 0x0000001906197211 */ /* 0x000fc600078e38ff */
[--C-:B------:R-:W-:Y:S01]  /*1440*/  IMAD.WIDE R20, R22, 0x8, R12.reuse ;  /* 0x0000000816147825 */ /* 0x100fe200078e020c */
[----:B-1----:R1:W-:Y:S04]  /*1450*/  STG.E.64 desc[UR6][R28.64], R18 ;  /* 0x000000121c007986 */ /* 0x0023e8000c101b06 */
[----:B----4-:R-:W-:Y:S04]  /*1460*/  STG.E.64 desc[UR6][R20.64], R16 ;  /* 0x0000001014007986 */ /* 0x010fe8000c101b06 */
[----:B------:R-:W2:Y:S04]  /*1470*/  LDS.64 R16, [R26] ;  /* 0x000000001a107984 */ /* 0x000ea80000000a00 */
[----:B------:R-:W3:Y:S01]  /*1480*/  LDS.64 R20, [R23] ;  /* 0x0000000017147984 */ /* 0x000ee20000000a00 */
[----:B-1----:R-:W-:-:S04]  /*1490*/  IMAD.WIDE R18, R24, 0x8, R12 ;  /* 0x0000000818127825 */ /* 0x002fc800078e020c */
[----:B------:R-:W-:Y:S01]  /*14a0*/  IMAD R28, R0, 0x8, R23 ;  /* 0x00000008001c7824 */ /* 0x000fe200078e0217 */
[----:B-----5:R1:W-:Y:S01]  /*14b0*/  STG.E.64 desc[UR6][R18.64], R14 ;  /* 0x0000000e12007986 */ /* 0x0203e2000c101b06 */
[----:B------:R-:W-:-:S04]  /*14c0*/  IMAD R24, R6, 0x80, R24 ;  /* 0x0000008006187824 */ /* 0x000fc800078e0218 */
[----:B------:R-:W4:Y:S01]  /*14d0*/  LDS.64 R28, [R28] ;  /* 0x000000001c1c7984 */ /* 0x000f220000000a00 */
[C---:B-1----:R-:W-:Y:S01]  /*14e0*/  LEA R19, R6.reuse, R27, 0x7 ;  /* 0x0000001b06137211 */ /* 0x042fe200078e38ff */
[----:B------:R-:W-:Y:S01]  /*14f0*/  IMAD.WIDE R14, R25, 0x8, R12 ;  /* 0x00000008190e7825 */ /* 0x000fe200078e020c */
[----:B------:R-:W-:-:S03]  /*1500*/  LEA R25, R6, R25, 0x7 ;  /* 0x0000001906197211 */ /* 0x000fc600078e38ff */
[----:B------:R-:W-:Y:S01]  /*1510*/  IMAD.WIDE R26, R19, 0x8, R12 ;  /* 0x00000008131a7825 */ /* 0x000fe200078e020c */
[----:B------:R-:W-:-:S03]  /*1520*/  LEA R19, R6, R19, 0x7 ;  /* 0x0000001306137211 */ /* 0x000fc600078e38ff */
[C-C-:B------:R-:W-:Y:S01]  /*1530*/  IMAD R18, R0.reuse, 0x10, R23.reuse ;  /* 0x0000001000127824 */ /* 0x140fe200078e0217 */
[----:B--2---:R-:W-:Y:S04]  /*1540*/  STG.E.64 desc[UR6][R26.64], R16 ;  /* 0x000000101a007986 */ /* 0x004fe8000c101b06 */
[----:B---3--:R-:W-:Y:S04]  /*1550*/  STG.E.64 desc[UR6][R14.64], R20 ;  /* 0x000000140e007986 */ /* 0x008fe8000c101b06 */
[----:B------:R1:W2:Y:S02]  /*1560*/  LDS.64 R14, [R18] ;  /* 0x00000000120e7984 */ /* 0x0002a40000000a00 */
[C---:B-1----:R-:W-:Y:S01]  /*1570*/  LEA R18, R0.reuse, R23, 0x5 ;  /* 0x0000001700127211 */ /* 0x042fe200078e28ff */
[----:B------:R-:W-:Y:S01]  /*1580*/  IMAD R20, R0, 0x18, R23 ;  /* 0x0000001800147824 */ /* 0x000fe200078e0217 */
[----:B------:R-:W-:-:S03]  /*1590*/  LEA R21, R6, R22, 0x7 ;  /* 0x0000001606157211 */ /* 0x000fc600078e38ff */
[----:B------:R-:W-:Y:S02]  /*15a0*/  LDS.64 R26, [R18] ;  /* 0x00000000121a7984 */ /* 0x000fe40000000a00 */
[--C-:B------:R-:W-:Y:S02]  /*15b0*/  IMAD.WIDE R16, R21, 0x8, R12.reuse ;  /* 0x0000000815107825 */ /* 0x100fe400078e020c */
[----:B------:R1:W3:Y:S04]  /*15c0*/  LDS.64 R22, [R20] ;  /* 0x0000000014167984 */ /* 0x0002e80000000a00 */
[----:B----4-:R4:W-:Y:S01]  /*15d0*/  STG.E.64 desc[UR6][R16.64], R28 ;  /* 0x0000001c10007986 */ /* 0x0109e2000c101b06 */
[----:B-1----:R-:W-:Y:S01]  /*15e0*/  LEA R20, R0, R18, 0x4 ;  /* 0x0000001200147211 */ /* 0x002fe200078e20ff */
[----:B----4-:R-:W-:-:S04]  /*15f0*/  IMAD.WIDE R16, R24, 0x8, R12 ;  /* 0x0000000818107825 */ /* 0x010fc800078e020c */
[----:B------:R-:W-:Y:S01]  /*1600*/  IMAD R28, R0, 0x8, R18 ;  /* 0x00000008001c7824 */ /* 0x000fe200078e0212 */
[----:B--2---:R1:W-:Y:S01]  /*1610*/  STG.E.64 desc[UR6][R16.64], R14 ;  /* 0x0000000e10007986 */ /* 0x0043e2000c101b06 */
[----:B------:R-:W-:-:S04]  /*1620*/  IMAD R24, R6, 0x80, R24 ;  /* 0x0000008006187824 */ /* 0x000fc800078e0218 */
[----:B------:R-:W2:Y:S01]  /*1630*/  LDS.64 R28, [R28] ;  /* 0x000000001c1c7984 */ /* 0x000ea20000000a00 */
[----:B-1----:R-:W-:Y:S01]  /*1640*/  IMAD.WIDE R14, R19, 0x8, R12 ;  /* 0x00000008130e7825 */ /* 0x002fe200078e020c */
[----:B------:R-:W-:-:S03]  /*1650*/  LEA R19, R6, R19, 0x7 ;  /* 0x0000001306137211 */ /* 0x000fc600078e38ff */
[----:B------:R-:W-:Y:S01]  /*1660*/  IMAD R16, R0, 0x18, R18 ;  /* 0x0000001800107824 */ /* 0x000fe200078e0212 */
[----:B---3--:R1:W-:Y:S05]  /*1670*/  STG.E.64 desc[UR6][R14.64], R22 ;  /* 0x000000160e007986 */ /* 0x0083ea000c101b06 */
[----:B------:R-:W-:Y:S01]  /*1680*/  LDS.64 R16, [R16] ;  /* 0x0000000010107984 */ /* 0x000fe20000000a00 */
[----:B-1----:R-:W-:Y:S01]  /*1690*/  IMAD.WIDE R22, R25, 0x8, R12 ;  /* 0x0000000819167825 */ /* 0x002fe200078e020c */
[C---:B------:R-:W-:Y:S02]  /*16a0*/  LEA R15, R6.reuse, R21, 0x7 ;  /* 0x00000015060f7211 */ /* 0x040fe400078e38ff */
[----:B------:R-:W-:-:S02]  /*16b0*/  LEA R25, R6, R25, 0x7 ;  /* 0x0000001906197211 */ /* 0x000fc400078e38ff */
[----:B------:R-:W-:Y:S04]  /*16c0*/  STG.E.64 desc[UR6][R22.64], R26 ;  /* 0x0000001a16007986 */ /* 0x000fe8000c101b06 */
[----:B------:R1:W3:Y:S02]  /*16d0*/  LDS.64 R22, [R20] ;  /* 0x0000000014167984 */ /* 0x0002e40000000a00 */
[----:B-1----:R-:W-:-:S04]  /*16e0*/  IMAD.WIDE R20, R15, 0x8, R12 ;  /* 0x000000080f147825 */ /* 0x002fc800078e020c */
[--C-:B------:R-:W-:Y:S01]  /*16f0*/  IMAD.WIDE R26, R19, 0x8, R12.reuse ;  /* 0x00000008131a7825 */ /* 0x100fe200078e020c */
[----:B--2---:R1:W-:Y:S03]  /*1700*/  STG.E.64 desc[UR6][R20.64], R28 ;  /* 0x0000001c14007986 */ /* 0x0043e6000c101b06 */
[----:B-1----:R-:W-:Y:S01]  /*1710*/  IMAD.WIDE R20, R24, 0x8, R12 ;  /* 0x0000000818147825 */ /* 0x002fe200078e020c */
[----:B------:R-:W-:-:S03]  /*1720*/  LEA R29, R6, R15, 0x7 ;  /* 0x0000000f061d7211 */ /* 0x000fc600078e38ff */
[----:B------:R-:W-:Y:S01]  /*1730*/  IMAD R24, R6, 0x80, R24 ;  /* 0x0000008006187824 */ /* 0x000fe200078e0218 */
[----:B---3--:R1:W-:Y:S04]  /*1740*/  STG.E.64 desc[UR6][R20.64], R22 ;  /* 0x0000001614007986 */ /* 0x0083e8000c101b06 */
[----:B------:R2:W-:Y:S01]  /*1750*/  STG.E.64 desc[UR6][R26.64], R16 ;  /* 0x000000101a007986 */ /* 0x0005e2000c101b06 */
[----:B-1----:R-:W-:Y:S02]  /*1760*/  LEA R23, R0, R18, 0x5 ;  /* 0x0000001200177211 */ /* 0x002fe400078e28ff */
[----:B--2---:R-:W-:Y:S01]  /*1770*/  LEA R27, R6, R19, 0x7 ;  /* 0x00000013061b7211 */ /* 0x004fe200078e38ff */
[----:B------:R-:W-:Y:S06]  /*1780*/  @!P2 BRA `(.L_x_17) ;  /* 0xfffffff800a4a947 */ /* 0x000fec000383ffff */
.L_x_16:
[----:B------:R-:W-:-:S05]  /*1790*/  IMAD.MOV R12, RZ, RZ, -R9 ;  /* 0x000000ffff0c7224 */ /* 0x000fca00078e0a09 */
[----:B------:R-:W-:-:S13]  /*17a0*/  ISETP.GT.AND P2, PT, R12, 0x4, PT ;  /* 0x000000040c00780c */ /* 0x000fda0003f44270 */
[----:B------:R-:W-:Y:S05]  /*17b0*/  @!P2 BRA `(.L_x_18) ;  /* 0x0000000000b4a947 */ /* 0x000fea0003800000 */
[----:B------:R-:W1:Y:S01]  /*17c0*/  LDS.64 R20, [R23] ;  /* 0x0000000017147984 */ /* 0x000e620000000a00 */
[CC--:B------:R-:W-:Y:S01]  /*17d0*/  LEA R28, R0.reuse, R23.reuse, 0x3 ;  /* 0x00000017001c7211 */ /* 0x0c0fe200078e18ff */
[----:B------:R-:W2:Y:S01]  /*17e0*/  LDC.64 R12, c[0x0][0x388] ;  /* 0x0000e200ff0c7b82 */ /* 0x000ea20000000a00 */
[C---:B------:R-:W-:Y:S01]  /*17f0*/  LEA R14, R0.reuse, R23, 0x4 ;  /* 0x00000017000e7211 */ /* 0x040fe200078e20ff */
[C-C-:B------:R-:W-:Y:S01]  /*1800*/  IMAD R22, R0.reuse, 0x18, R23.reuse ;  /* 0x0000001800167824 */ /* 0x140fe200078e0217 */
[C---:B------:R-:W-:Y:S01]  /*1810*/  LEA R7, R0.reuse, R7, 0x2 ;  /* 0x0000000700077211 */ /* 0x040fe200078e10ff */
[----:B------:R3:W4:Y:S01]  /*1820*/  LDS.64 R18, [R28] ;  /* 0x000000001c127984 */ /* 0x0007220000000a00 */
[C---:B------:R-:W-:Y:S01]  /*1830*/  IMAD R26, R0.reuse, 0x20, R23 ;  /* 0x00000020001a7824 */ /* 0x040fe200078e0217 */
[----:B------:R-:W-:Y:S02]  /*1840*/  PLOP3.LUT P0, PT, PT, PT, PT, 0x8, 0x80 ;  /* 0x000000000080781c */ /* 0x000fe40003f0e170 */
[----:B------:R-:W5:Y:S01]  /*1850*/  LDS.64 R14, [R14] ;  /* 0x000000000e0e7984 */ /* 0x000f620000000a00 */
[----:B------:R-:W-:Y:S01]  /*1860*/  IADD3 R9, PT, PT, R9, 0x8, RZ ;  /* 0x0000000809097810 */ /* 0x000fe20007ffe0ff */
[C---:B------:R-:W-:Y:S01]  /*1870*/  IMAD R7, R0.reuse, 0x4, R7 ;  /* 0x0000000400077824 */ /* 0x040fe200078e0207 */
[----:B---3--:R-:W-:Y:S01]  /*1880*/  LEA R28, R0, R26, 0x3 ;  /* 0x0000001a001c7211 */ /* 0x008fe200078e18ff */
[----:B--2---:R-:W-:Y:S01]  /*1890*/  IMAD.WIDE R16, R25, 0x8, R12 ;  /* 0x0000000819107825 */ /* 0x004fe200078e020c */
[----:B------:R-:W-:-:S04]  /*18a0*/  LEA R25, R6, R25, 0x7 ;  /* 0x0000001906197211 */ /* 0x000fc800078e38ff */
[----:B-1----:R-:W-:Y:S04]  /*18b0*/  STG.E.64 desc[UR6][R16.64], R20 ;  /* 0x0000001410007986 */ /* 0x002fe8000c101b06 */
[----:B------:R1:W2:Y:S02]  /*18c0*/  LDS.64 R16, [R22] ;  /* 0x0000000016107984 */ /* 0x0002a40000000a00 */
[----:B-1----:R-:W-:Y:S01]  /*18d0*/  IMAD.WIDE R22, R29, 0x8, R12 ;  /* 0x000000081d167825 */ /* 0x002fe200078e020c */
[----:B------:R-:W-:-:S03]  /*18e0*/  LEA R29, R6, R29, 0x7 ;  /* 0x0000001d061d7211 */ /* 0x000fc600078e38ff */
[----:B------:R-:W-:Y:S01]  /*18f0*/  IMAD.WIDE R20, R24, 0x8, R12 ;  /* 0x0000000818147825 */ /* 0x000fe200078e020c */
[----:B----4-:R1:W-:Y:S01]  /*1900*/  STG.E.64 desc[UR6][R22.64], R18 ;  /* 0x0000001216007986 */ /* 0x0103e2000c101b06 */
[----:B------:R-:W-:-:S03]  /*1910*/  LEA R24, R6, R24, 0x7 ;  /* 0x0000001806187211 */ /* 0x000fc600078e38ff */
[----:B------:R-:W3:Y:S04]  /*1920*/  LDS.64 R18, [R26] ;  /* 0x000000001a127984 */ /* 0x000ee80000000a00 */
[----:B-----5:R-:W-:Y:S04]  /*1930*/  STG.E.64 desc[UR6][R20.64], R14 ;  /* 0x0000000e14007986 */ /* 0x020fe8000c101b06 */
[----:B------:R4:W5:Y:S01]  /*1940*/  LDS.64 R14, [R28] ;  /* 0x000000001c0e7984 */ /* 0x0009620000000a00 */
[C-C-:B-1----:R-:W-:Y:S02]  /*1950*/  IMAD R22, R0.reuse, 0x18, R26.reuse ;  /* 0x0000001800167824 */ /* 0x142fe400078e021a */
[----:B----4-:R-:W-:-:S02]  /*1960*/  IMAD R28, R0, 0x10, R26 ;  /* 0x00000010001c7824 */ /* 0x010fc400078e021a */
[----:B------:R-:W-:-:S04]  /*1970*/  IMAD.WIDE R20, R27, 0x8, R12 ;  /* 0x000000081b147825 */ /* 0x000fc800078e020c */
[C---:B------:R-:W-:Y:S01]  /*1980*/  IMAD R27, R6.reuse, 0x80, R27 ;  /* 0x00000080061b7824 */ /* 0x040fe200078e021b */
[----:B--2---:R1:W-:Y:S02]  /*1990*/  STG.E.64 desc[UR6][R20.64], R16 ;  /* 0x0000001014007986 */ /* 0x0043e4000c101b06 */
[----:B-1----:R-:W-:Y:S01]  /*19a0*/  IMAD.WIDE R16, R25, 0x8, R12 ;  /* 0x0000000819107825 */ /* 0x002fe200078e020c */
[----:B------:R-:W-:-:S03]  /*19b0*/  LEA R25, R6, R25, 0x7 ;  /* 0x0000001906197211 */ /* 0x000fc600078e38ff */
[----:B------:R-:W-:Y:S01]  /*19c0*/  IMAD.WIDE R20, R24, 0x8, R12 ;  /* 0x0000000818147825 */ /* 0x000fe200078e020c */
[----:B---3--:R-:W-:Y:S03]  /*19d0*/  STG.E.64 desc[UR6][R16.64], R18 ;  /* 0x0000001210007986 */ /* 0x008fe6000c101b06 */
[C---:B------:R-:W-:Y:S01]  /*19e0*/  IMAD R24, R6.reuse, 0x80, R24 ;  /* 0x0000008006187824 */ /* 0x040fe200078e0218 */
[----:B------:R-:W1:Y:S04]  /*19f0*/  LDS.64 R18, [R28] ;  /* 0x000000001c127984 */ /* 0x000e680000000a00 */
[----:B------:R2:W3:Y:S02]  /*1a00*/  LDS.64 R16, [R22] ;  /* 0x0000000016107984 */ /* 0x0004e40000000a00 */
[----:B--2---:R-:W-:Y:S01]  /*1a10*/  IMAD.WIDE R22, R29, 0x8, R12 ;  /* 0x000000081d167825 */ /* 0x004fe200078e020c */
[----:B------:R-:W-:-:S03]  /*1a20*/  LEA R29, R6, R29, 0x7 ;  /* 0x0000001d061d7211 */ /* 0x000fc600078e38ff */
[----:B------:R-:W-:Y:S01]  /*1a30*/  IMAD.WIDE R12, R27, 0x8, R12 ;  /* 0x000000081b0c7825 */ /* 0x000fe200078e020c */
[----:B-----5:R2:W-:Y:S01]  /*1a40*/  STG.E.64 desc[UR6][R22.64], R14 ;  /* 0x0000000e16007986 */ /* 0x0205e2000c101b06 */
[----:B------:R-:W-:Y:S02]  /*1a50*/  LEA R27, R6, R27, 0x7 ;  /* 0x0000001b061b7211 */ /* 0x000fe400078e38ff */
[----:B--2---:R-:W-:Y:S01]  /*1a60*/  LEA R23, R0, R26, 0x5 ;  /* 0x0000001a00177211 */ /* 0x004fe200078e28ff */
[----:B-1----:R1:W-:Y:S04]  /*1a70*/  STG.E.64 desc[UR6][R20.64], R18 ;  /* 0x0000001214007986 */ /* 0x0023e8000c101b06 */
[----:B---3--:R1:W-:Y:S02]  /*1a80*/  STG.E.64 desc[UR6][R12.64], R16 ;  /* 0x000000100c007986 */ /* 0x0083e4000c101b06 */
.L_x_18:
[----:B------:R-:W-:-:S13]  /*1a90*/  ISETP.NE.OR P0, PT, R9, RZ, P0 ;  /* 0x000000ff0900720c */ /* 0x000fda0000705670 */
[----:B------:R-:W-:Y:S05]  /*1aa0*/  @!P0 BRA `(.L_x_14) ;  /* 0x0000000000608947 */ /* 0x000fea0003800000 */
.L_x_15:
[----:B-1----:R1:W2:Y:S01]  /*1ab0*/  LDS.64 R20, [R23] ;  /* 0x0000000017147984 */ /* 0x0022a20000000a00 */
[C-C-:B------:R-:W-:Y:S01]  /*1ac0*/  IMAD R22, R0.reuse, 0x8, R23.reuse ;  /* 0x0000000800167824 */ /* 0x140fe200078e0217 */
[C---:B---3--:R-:W-:Y:S01]  /*1ad0*/  LEA R16, R0.reuse, R23, 0x4 ;  /* 0x0000001700107211 */ /* 0x048fe200078e20ff */
[----:B------:R-:W-:Y:S01]  /*1ae0*/  IMAD R14, R0, 0x18, R23 ;  /* 0x00000018000e7824 */ /* 0x000fe200078e0217 */
[----:B------:R-:W-:Y:S01]  /*1af0*/  IADD3 R9, PT, PT, R9, 0x4, RZ ;  /* 0x0000000409097810 */ /* 0x000fe20007ffe0ff */
[----:B0-----:R-:W-:Y:S01]  /*1b00*/  IMAD.WIDE R12, R25, 0x8, R10 ;  /* 0x00000008190c7825 */ /* 0x001fe200078e020a */
[----:B------:R-:W0:Y:S01]  /*1b10*/  LDS.64 R18, [R22] ;  /* 0x0000000016127984 */ /* 0x000e220000000a00 */
[----:B------:R-:W-:Y:S02]  /*1b20*/  LEA R25, R6, R25, 0x7 ;  /* 0x0000001906197211 */ /* 0x000fe400078e38ff */
[----:B------:R-:W-:Y:S01]  /*1b30*/  ISETP.NE.AND P0, PT, R9, RZ, PT ;  /* 0x000000ff0900720c */ /* 0x000fe20003f05270 */
[----:B------:R-:W3:Y:S01]  /*1b40*/  LDS.64 R16, [R16] ;  /* 0x0000000010107984 */ /* 0x000ee20000000a00 */
[C---:B------:R-:W-:Y:S01]  /*1b50*/  IMAD R7, R0.reuse, 0x4, R7 ;  /* 0x0000000400077824 */ /* 0x040fe200078e0207 */
[----:B-1----:R-:W-:-:S02]  /*1b60*/  LEA R23, R0, R23, 0x5 ;  /* 0x0000001700177211 */ /* 0x002fc400078e28ff */
[----:B------:R-:W1:Y:S04]  /*1b70*/  LDS.64 R14, [R14] ;  /* 0x000000000e0e7984 */ /* 0x000e680000000a00 */
[----:B--2---:R2:W-:Y:S02]  /*1b80*/  STG.E.64 desc[UR6][R12.64], R20 ;  /* 0x000000140c007986 */ /* 0x0045e4000c101b06 */
[----:B--2---:R-:W-:Y:S01]  /*1b90*/  IMAD.WIDE R20, R29, 0x8, R10 ;  /* 0x000000081d147825 */ /* 0x004fe200078e020a */
[----:B------:R-:W-:-:S03]  /*1ba0*/  LEA R29, R6, R29, 0x7 ;  /* 0x0000001d061d7211 */ /* 0x000fc600078e38ff */
[----:B------:R-:W-:Y:S01]  /*1bb0*/  IMAD.WIDE R12, R27, 0x8, R10 ;  /* 0x000000081b0c7825 */ /* 0x000fe200078e020a */
[----:B0-----:R0:W-:Y:S03]  /*1bc0*/  STG.E.64 desc[UR6][R20.64], R18 ;  /* 0x0000001214007986 */ /* 0x0011e6000c101b06 */
[----:B------:R-:W-:Y:S02]  /*1bd0*/  IMAD R27, R6, 0x80, R27 ;  /* 0x00000080061b7824 */ /* 0x000fe400078e021b */
[----:B0-----:R-:W-:Y:S01]  /*1be0*/  IMAD.WIDE R18, R24, 0x8, R10 ;  /* 0x0000000818127825 */ /* 0x001fe200078e020a */
[----:B------:R-:W-:-:S04]  /*1bf0*/  LEA R24, R6, R24, 0x7 ;  /* 0x0000001806187211 */ /* 0x000fc800078e38ff */
[----:B---3--:R3:W-:Y:S04]  /*1c00*/  STG.E.64 desc[UR6][R18.64], R16 ;  /* 0x0000001012007986 */ /* 0x0087e8000c101b06 */
[----:B-1----:R3:W-:Y:S01]  /*1c10*/  STG.E.64 desc[UR6][R12.64], R14 ;  /* 0x0000000e0c007986 */ /* 0x0027e2000c101b06 */
[----:B------:R-:W-:Y:S05]  /*1c20*/  @P0 BRA `(.L_x_15) ;  /* 0xfffffffc00a00947 */ /* 0x000fea000383ffff */
.L_x_14:
[----:B------:R-:W-:Y:S05]  /*1c30*/  @!P1 EXIT ;  /* 0x000000000000994d */ /* 0x000fea0003800000 */
[----:B------:R-:W5:Y:S01]  /*1c40*/  S2UR UR5, SR_CgaCtaId ;  /* 0x00000000000579c3 */ /* 0x000f620000008800 */
[----:B0-----:R-:W-:Y:S01]  /*1c50*/  IMAD.IADD R5, R5, 0x1, R7 ;  /* 0x0000000105057824 */ /* 0x001fe200078e0207 */
[----:B------:R-:W-:Y:S01]  /*1c60*/  UMOV UR4, 0x400 ;  /* 0x0000040000047882 */ /* 0x000fe20000000000 */
[----:B------:R-:W-:Y:S01]  /*1c70*/  IADD3 R8, PT, PT, -R8, RZ, RZ ;  /* 0x000000ff08087210 */ /* 0x000fe20007ffe1ff */
[----:B------:R-:W-:Y:S02]  /*1c80*/  IMAD R10, R0, UR8, RZ ;  /* 0x00000008000a7c24 */ /* 0x000fe4000f8e02ff */
[----:B------:R-:W-:Y:S02]  /*1c90*/  LEA R2, R2, R5, 0x5 ;  /* 0x0000000502027211 */ /* 0x000fe400078e28ff */
[----:B------:R-:W0:Y:S03]  /*1ca0*/  LDC.64 R6, c[0x0][0x388] ;  /* 0x0000e200ff067b82 */ /* 0x000e260000000a00 */
[----:B------:R-:W-:-:S05]  /*1cb0*/  IMAD R2, R2, UR8, RZ ;  /* 0x0000000802027c24 */ /* 0x000fca000f8e02ff */
[----:B------:R-:W-:Y:S01]  /*1cc0*/  LEA R9, R2, R3, 0x5 ;  /* 0x0000000302097211 */ /* 0x000fe200078e28ff */
[----:B------:R-:W-:-:S03]  /*1cd0*/  IMAD R3, R3, 0x20, R5 ;  /* 0x0000002003037824 */ /* 0x000fc600078e0205 */
[----:B------:R-:W-:Y:S01]  /*1ce0*/  LEA R9, R4, R9, 0x5 ;  /* 0x0000000904097211 */ /* 0x000fe200078e28ff */
[----:B-----5:R-:W-:-:S06]  /*1cf0*/  ULEA UR4, UR5, UR4, 0x18 ;  /* 0x0000000405047291 */ /* 0x020fcc000f8ec0ff */
[----:B------:R-:W-:-:S07]  /*1d00*/  LEA R11, R3, UR4, 0x3 ;  /* 0x00000004030b7c11 */ /* 0x000fce000f8e18ff */
.L_x_19:
[----:B0-----:R5:W1:Y:S01]  /*1d10*/  LDS.64 R2, [R11] ;  /* 0x000000000b027984 */ /* 0x001a620000000a00 */
[----:B------:R-:W-:Y:S02]  /*1d20*/  VIADD R8, R8, 0x1 ;  /* 0x0000000108087836 */ /* 0x000fe40000000000 */
[----:B0-----:R-:W-:Y:S01]  /*1d30*/  IMAD.WIDE R4, R9, 0x8, R6 ;  /* 0x0000000809047825 */ /* 0x001fe200078e0206 */
[----:B------:R-:W-:Y:S02]  /*1d40*/  LEA R9, R10, R9, 0x5 ;  /* 0x000000090a097211 */ /* 0x000fe400078e28ff */
[----:B------:R-:W-:Y:S02]  /*1d50*/  ISETP.NE.AND P0, PT, R8, RZ, PT ;  /* 0x000000ff0800720c */ /* 0x000fe40003f05270 */
[----:B-----5:R-:W-:Y:S01]  /*1d60*/  LEA R11, R0, R11, 0x3 ;  /* 0x0000000b000b7211 */ /* 0x020fe200078e18ff */
[----:B-1----:R0:W-:Y:S10]  /*1d70*/  STG.E.64 desc[UR6][R4.64], R2 ;  /* 0x0000000204007986 */ /* 0x0021f4000c101b06 */
[----:B------:R-:W-:Y:S05]  /*1d80*/  @P0 BRA `(.L_x_19) ;  /* 0xfffffffc00e00947 */ /* 0x000fea000383ffff */
[----:B------:R-:W-:Y:S05]  /*1d90*/  EXIT ;  /* 0x000000000000794d */ /* 0x000fea0003800000 */
.L_x_20:
        /* <DEDUP_REMOVED lines=14> */
.L_x_22:


//--------------------- .nv.shared.reserved.0     --------------------------
	.section	.nv.shared.reserved.0,"aw",@nobits
	.weak		__nv_reservedSMEM_offset_0_alias
	.size		__nv_reservedSMEM_offset_0_alias, 0, 64
	.other		__nv_reservedSMEM_offset_0_alias,@"STO_CUDA_RESERVED_SHARED STV_DEFAULT"
__nv_reservedSMEM_offset_0_alias:
	.zero		0
	.zero		64


//--------------------- .nv.shared._Z14fast_transposePdS_i --------------------------
	.section	.nv.shared._Z14fast_transposePdS_i,"aw",@nobits
	.sectionflags	@""
	.align	8
.nv.shared._Z14fast_transposePdS_i:
	.zero		9216


//--------------------- .nv.constant0._Z15naive_transposePdS_i --------------------------
	.section	.nv.constant0._Z15naive_transposePdS_i,"a",@progbits
	.sectionflags	@""
	.align	4
.nv.constant0._Z15naive_transposePdS_i:
	.zero		916


//--------------------- .nv.constant0._Z14fast_transposePdS_i --------------------------
	.section	.nv.constant0._Z14fast_transposePdS_i,"a",@progbits
	.sectionflags	@""
	.align	4
.nv.constant0._Z14fast_transposePdS_i:
	.zero		916


//--------------------- SYMBOLS --------------------------

	.type		.nv.reservedSmem.offset0,@object
	.size		.nv.reservedSmem.offset0,0x4
	.type		.nv.reservedSmem.cap,@object
	.size		.nv.reservedSmem.cap,0x4
